	.target	sm_100a

	.elftype	@"ET_EXEC"


//--------------------- .note.nv.tkinfo           --------------------------
	.section	.note.nv.tkinfo,"",@"SHT_NOTE"
	.sectionflags	@"SHF_NOTE_NV_TKINFO"
	.tkinfo
        /*0018*/ 	.word	0x00000081
        /*0030*/ 	.string	""
        /*0030*/ 	.string	"ptxas-blackwell"
        /*0030*/ 	.string	"Cuda compilation tools, release 12.9, V12.9.86"
        /*0030*/ 	.string	"Build cuda_12.9.r12.9/compiler.36037853_0"
        /*0030*/ 	.string	"-v  -suppress-debug-info  -lineinfo  -arch sm_100a "



//--------------------- .note.nv.cuver            --------------------------
	.section	.note.nv.cuver,"",@"SHT_NOTE"
	.sectionflags	@"SHF_NOTE_NV_CUVER"
        /*0018*/ 	.short	0x0001
        /*001a*/ 	.short	0x0064
        /*001c*/ 	.short	0x0001
        /*001e*/ 	.short	0x0000
        /*0020*/ 	.short	0x0001
        /*0022*/ 	.short	0x0000


//--------------------- .nv.info                  --------------------------
	.section	.nv.info,"",@"SHT_CUDA_INFO"
	.align	4


	//----- nvinfo : EIATTR_REGCOUNT
	.align		4
        /*0000*/ 	.byte	0x04, 0x2f
        /*0002*/ 	.short	(.L_4 - .L_3)
	.align		4
.L_3:
        /*0004*/ 	.word	index@(gluon_tcgen05)
        /*0008*/ 	.word	0x00000019


	//----- nvinfo : EIATTR_FRAME_SIZE
	.align		4
.L_4:
        /*000c*/ 	.byte	0x04, 0x11
        /*000e*/ 	.short	(.L_6 - .L_5)
	.align		4
.L_5:
        /*0010*/ 	.word	index@($__internal_2_$__cuda_sm10x_tcgen05_guardrail_trap_unallocated_columns_being_dealloced)
        /*0014*/ 	.word	0x00000000


	//----- nvinfo : EIATTR_FRAME_SIZE
	.align		4
.L_6:
        /*0018*/ 	.byte	0x04, 0x11
        /*001a*/ 	.short	(.L_8 - .L_7)
	.align		4
.L_7:
        /*001c*/ 	.word	index@($__internal_1_$__cuda_sm10x_tcgen05_guardrail_trap_phase_invalid_during_alloc)
        /*0020*/ 	.word	0x00000000


	//----- nvinfo : EIATTR_FRAME_SIZE
	.align		4
.L_8:
        /*0024*/ 	.byte	0x04, 0x11
        /*0026*/ 	.short	(.L_10 - .L_9)
	.align		4
.L_9:
        /*0028*/ 	.word	index@($__internal_0_$__cuda_sm10x_tcgen05_guardrail_trap_col_being_dealloced_not_returned_by_alloc)
        /*002c*/ 	.word	0x00000000


	//----- nvinfo : EIATTR_FRAME_SIZE
	.align		4
.L_10:
        /*0030*/ 	.byte	0x04, 0x11
        /*0032*/ 	.short	(.L_12 - .L_11)
	.align		4
.L_11:
        /*0034*/ 	.word	index@(gluon_tcgen05)
        /*0038*/ 	.word	0x00000000


	//----- nvinfo : EIATTR_MIN_STACK_SIZE
	.align		4
.L_12:
        /*003c*/ 	.byte	0x04, 0x12
        /*003e*/ 	.short	(.L_14 - .L_13)
	.align		4
.L_13:
        /*0040*/ 	.word	index@(gluon_tcgen05)
        /*0044*/ 	.word	0x00000000
.L_14:


//--------------------- .nv.info.gluon_tcgen05    --------------------------
	.section	.nv.info.gluon_tcgen05,"",@"SHT_CUDA_INFO"
	.sectionflags	@""
	.align	4


	//----- nvinfo : EIATTR_CUDA_API_VERSION
	.align		4
        /*0000*/ 	.byte	0x04, 0x37
        /*0002*/ 	.short	(.L_16 - .L_15)
.L_15:
        /*0004*/ 	.word	0x00000081


	//----- nvinfo : EIATTR_KPARAM_INFO
	.align		4
.L_16:
        /*0008*/ 	.byte	0x04, 0x17
        /*000a*/ 	.short	(.L_18 - .L_17)
.L_17:
        /*000c*/ 	.word	0x00000000
        /*0010*/ 	.short	0x000a
        /*0012*/ 	.short	0x0048
        /*0014*/ 	.byte	0x00, 0xf4, 0x21, 0x00


	//----- nvinfo : EIATTR_KPARAM_INFO
	.align		4
.L_18:
        /*0018*/ 	.byte	0x04, 0x17
        /*001a*/ 	.short	(.L_20 - .L_19)
.L_19:
        /*001c*/ 	.word	0x00000000
        /*0020*/ 	.short	0x0009
        /*0022*/ 	.short	0x0040
        /*0024*/ 	.byte	0x00, 0xf4, 0x21, 0x00


	//----- nvinfo : EIATTR_KPARAM_INFO
	.align		4
.L_20:
        /*0028*/ 	.byte	0x04, 0x17
        /*002a*/ 	.short	(.L_22 - .L_21)
.L_21:
        /*002c*/ 	.word	0x00000000
        /*0030*/ 	.short	0x0008
        /*0032*/ 	.short	0x0038
        /*0034*/ 	.byte	0x00, 0xf0, 0x21, 0x00


	//----- nvinfo : EIATTR_KPARAM_INFO
	.align		4
.L_22:
        /*0038*/ 	.byte	0x04, 0x17
        /*003a*/ 	.short	(.L_24 - .L_23)
.L_23:
        /*003c*/ 	.word	0x00000000
        /*0040*/ 	.short	0x0007
        /*0042*/ 	.short	0x0030
        /*0044*/ 	.byte	0x00, 0xf0, 0x21, 0x00


	//----- nvinfo : EIATTR_KPARAM_INFO
	.align		4
.L_24:
        /*0048*/ 	.byte	0x04, 0x17
        /*004a*/ 	.short	(.L_26 - .L_25)
.L_25:
        /*004c*/ 	.word	0x00000000
        /*0050*/ 	.short	0x0006
        /*0052*/ 	.short	0x0028
        /*0054*/ 	.byte	0x00, 0xf0, 0x21, 0x00


	//----- nvinfo : EIATTR_KPARAM_INFO
	.align		4
.L_26:
        /*0058*/ 	.byte	0x04, 0x17
        /*005a*/ 	.short	(.L_28 - .L_27)
.L_27:
        /*005c*/ 	.word	0x00000000
        /*0060*/ 	.short	0x0005
        /*0062*/ 	.short	0x0020
        /*0064*/ 	.byte	0x00, 0xf0, 0x11, 0x00


	//----- nvinfo : EIATTR_KPARAM_INFO
	.align		4
.L_28:
        /*0068*/ 	.byte	0x04, 0x17
        /*006a*/ 	.short	(.L_30 - .L_29)
.L_29:
        /*006c*/ 	.word	0x00000000
        /*0070*/ 	.short	0x0004
        /*0072*/ 	.short	0x001c
        /*0074*/ 	.byte	0x00, 0xf0, 0x11, 0x00


	//----- nvinfo : EIATTR_KPARAM_INFO
	.align		4
.L_30:
        /*0078*/ 	.byte	0x04, 0x17
        /*007a*/ 	.short	(.L_32 - .L_31)
.L_31:
        /*007c*/ 	.word	0x00000000
        /*0080*/ 	.short	0x0003
        /*0082*/ 	.short	0x0018
        /*0084*/ 	.byte	0x00, 0xf0, 0x11, 0x00


	//----- nvinfo : EIATTR_KPARAM_INFO
	.align		4
.L_32:
        /*0088*/ 	.byte	0x04, 0x17
        /*008a*/ 	.short	(.L_34 - .L_33)
.L_33:
        /*008c*/ 	.word	0x00000000
        /*0090*/ 	.short	0x0002
        /*0092*/ 	.short	0x0010
        /*0094*/ 	.byte	0x00, 0xf4, 0x21, 0x00


	//----- nvinfo : EIATTR_KPARAM_INFO
	.align		4
.L_34:
        /*0098*/ 	.byte	0x04, 0x17
        /*009a*/ 	.short	(.L_36 - .L_35)
.L_35:
        /*009c*/ 	.word	0x00000000
        /*00a0*/ 	.short	0x0001
        /*00a2*/ 	.short	0x0008
        /*00a4*/ 	.byte	0x00, 0xf4, 0x21, 0x00


	//----- nvinfo : EIATTR_KPARAM_INFO
	.align		4
.L_36:
        /*00a8*/ 	.byte	0x04, 0x17
        /*00aa*/ 	.short	(.L_38 - .L_37)
.L_37:
        /*00ac*/ 	.word	0x00000000
        /*00b0*/ 	.short	0x0000
        /*00b2*/ 	.short	0x0000
        /*00b4*/ 	.byte	0x00, 0xf4, 0x21, 0x00


	//----- nvinfo : EIATTR_AT_ENTRY_FRAGMENTS
	.align		4
.L_38:
        /*00b8*/ 	.byte	0x04, 0x4f
        /*00ba*/ 	.short	(.L_40 - .L_39)


	//   ....[0]....
.L_39:
        /*00bc*/ 	.word	0x00000004


	//----- nvinfo : EIATTR_RESERVED_SMEM_USED
	.align		4
.L_40:
        /*00c0*/ 	.byte	0x01, 0x41
	.zero		2


	//----- nvinfo : EIATTR_SPARSE_MMA_MASK
	.align		4
        /*00c4*/ 	.byte	0x03, 0x50
        /*00c6*/ 	.short	0x0000


	//----- nvinfo : EIATTR_TCGEN05_1CTA_USED
	.align		4
        /*00c8*/ 	.byte	0x01, 0x51
	.zero		2


	//----- nvinfo : EIATTR_MAXREG_COUNT
	.align		4
        /*00cc*/ 	.byte	0x03, 0x1b
        /*00ce*/ 	.short	0x00ff


	//----- nvinfo : EIATTR_NUM_BARRIERS
	.align		4
        /*00d0*/ 	.byte	0x02, 0x4c
        /*00d2*/ 	.byte	0x01
	.zero		1


	//----- nvinfo : EIATTR_INT_WARP_WIDE_INSTR_OFFSETS
	.align		4
        /*00d4*/ 	.byte	0x04, 0x31
        /*00d6*/ 	.short	(.L_42 - .L_41)


	//   ....[0]....
.L_41:
        /*00d8*/ 	.word	0x00001770


	//   ....[1]....
        /*00dc*/ 	.word	0x00001790


	//   ....[2]....
        /*00e0*/ 	.word	0x00001820


	//   ....[3]....
        /*00e4*/ 	.word	0x000019d0


	//   ....[4]....
        /*00e8*/ 	.word	0x000019e0


	//   ....[5]....
        /*00ec*/ 	.word	0x000019f0


	//   ....[6]....
        /*00f0*/ 	.word	0x00001a00


	//   ....[7]....
        /*00f4*/ 	.word	0x00001c80


	//   ....[8]....
        /*00f8*/ 	.word	0x00001c90


	//   ....[9]....
        /*00fc*/ 	.word	0x00001e00


	//   ....[10]....
        /*0100*/ 	.word	0x00001e50


	//   ....[11]....
        /*0104*/ 	.word	0x00001e60


	//   ....[12]....
        /*0108*/ 	.word	0x00001e90


	//   ....[13]....
        /*010c*/ 	.word	0x000020a0


	//   ....[14]....
        /*0110*/ 	.word	0x000020b0


	//   ....[15]....
        /*0114*/ 	.word	0x000023d0


	//   ....[16]....
        /*0118*/ 	.word	0x000023e0


	//   ....[17]....
        /*011c*/ 	.word	0x000026a0


	//   ....[18]....
        /*0120*/ 	.word	0x000026f0


	//----- nvinfo : EIATTR_COOP_GROUP_MASK_REGIDS
	.align		4
.L_42:
        /*0124*/ 	.byte	0x04, 0x29
        /*0126*/ 	.short	(.L_44 - .L_43)


	//   ....[0]....
.L_43:
        /*0128*/ 	.word	0xffffffff


	//   ....[1]....
        /*012c*/ 	.word	0xffffffff


	//   ....[2]....
        /*0130*/ 	.word	0xffffffff


	//   ....[3]....
        /*0134*/ 	.word	0xffffffff


	//   ....[4]....
        /*0138*/ 	.word	0xffffffff


	//   ....[5]....
        /*013c*/ 	.word	0xffffffff


	//   ....[6]....
        /*0140*/ 	.word	0xffffffff


	//   ....[7]....
        /*0144*/ 	.word	0xffffffff


	//   ....[8]....
        /*0148*/ 	.word	0xffffffff


	//   ....[9]....
        /*014c*/ 	.word	0xffffffff


	//----- nvinfo : EIATTR_COOP_GROUP_INSTR_OFFSETS
	.align		4
.L_44:
        /*0150*/ 	.byte	0x04, 0x28
        /*0152*/ 	.short	(.L_46 - .L_45)


	//   ....[0]....
.L_45:
        /*0154*/ 	.word	0x00000050


	//   ....[1]....
        /*0158*/ 	.word	0x00000310


	//   ....[2]....
        /*015c*/ 	.word	0x00000500


	//   ....[3]....
        /*0160*/ 	.word	0x000009a0


	//   ....[4]....
        /*0164*/ 	.word	0x00000ae0


	//   ....[5]....
        /*0168*/ 	.word	0x00000fe0


	//   ....[6]....
        /*016c*/ 	.word	0x00001120


	//   ....[7]....
        /*0170*/ 	.word	0x00001610


	//   ....[8]....
        /*0174*/ 	.word	0x00002530


	//   ....[9]....
        /*0178*/ 	.word	0x000027a0


	//----- nvinfo : EIATTR_VRC_CTA_INIT_COUNT
	.align		4
.L_46:
        /*017c*/ 	.byte	0x02, 0x4a
        /*017e*/ 	.byte	0x80
	.zero		1


	//----- nvinfo : EIATTR_MBARRIER_INSTR_OFFSETS
	.align		4
        /*0180*/ 	.byte	0x04, 0x39
        /*0182*/ 	.short	(.L_48 - .L_47)


	//   ....[0]....
.L_47:
        /*0184*/ 	.word	0x00001840
        /*0188*/ 	.word	0x000000ff
        /*018c*/ 	.word	0x00004000
        /*0190*/ 	.short	0x0100
        /*0192*/ 	.byte	0x08
	.zero		1


	//   ....[1]....
        /*0194*/ 	.word	0x00001850
        /*0198*/ 	.word	0x000000ff
        /*019c*/ 	.word	0x00004010
        /*01a0*/ 	.short	0x0100
        /*01a2*/ 	.byte	0x08
	.zero		1


	//   ....[2]....
        /*01a4*/ 	.word	0x00001900
        /*01a8*/ 	.word	0x000000ff
        /*01ac*/ 	.word	0x00004008
        /*01b0*/ 	.short	0x0100
        /*01b2*/ 	.byte	0x08
	.zero		1


	//   ....[3]....
        /*01b4*/ 	.word	0x00001910
        /*01b8*/ 	.word	0x000000ff
        /*01bc*/ 	.word	0x00004018
        /*01c0*/ 	.short	0x0100
        /*01c2*/ 	.byte	0x08
	.zero		1


	//   ....[4]....
        /*01c4*/ 	.word	0x00001ae0
        /*01c8*/ 	.word	0x000000ff
        /*01cc*/ 	.word	0x00004000
        /*01d0*/ 	.short	0x010a
        /*01d2*/ 	.byte	0x08
	.zero		1


	//   ....[5]....
        /*01d4*/ 	.word	0x00001ce0
        /*01d8*/ 	.word	0x000000ff
        /*01dc*/ 	.word	0x00004010
        /*01e0*/ 	.short	0x010a
        /*01e2*/ 	.byte	0x08
	.zero		1


	//   ....[6]....
        /*01e4*/ 	.word	0x00001f00
        /*01e8*/ 	.word	0x000000ff
        /*01ec*/ 	.word	0x00004000
        /*01f0*/ 	.short	0x010a
        /*01f2*/ 	.byte	0x1c
	.zero		1


	//   ....[7]....
        /*01f4*/ 	.word	0x000020f0
        /*01f8*/ 	.word	0x000000ff
        /*01fc*/ 	.word	0x00004010
        /*0200*/ 	.short	0x010a
        /*0202*/ 	.byte	0x1c
	.zero		1


	//   ....[8]....
        /*0204*/ 	.word	0x000021c0
        /*0208*/ 	.word	0x000000ff
        /*020c*/ 	.word	0x00004000
        /*0210*/ 	.short	0x0108
        /*0212*/ 	.byte	0x08
	.zero		1


	//   ....[9]....
        /*0214*/ 	.word	0x000021d0
        /*0218*/ 	.word	0x000000ff
        /*021c*/ 	.word	0x00004010
        /*0220*/ 	.short	0x0108
        /*0222*/ 	.byte	0x08
	.zero		1


	//   ....[10]....
        /*0224*/ 	.word	0x00002220
        /*0228*/ 	.word	0x000000ff
        /*022c*/ 	.word	0x00004008
        /*0230*/ 	.short	0x0108
        /*0232*/ 	.byte	0x08
	.zero		1


	//   ....[11]....
        /*0234*/ 	.word	0x00002230
        /*0238*/ 	.word	0x000000ff
        /*023c*/ 	.word	0x00004018
        /*0240*/ 	.short	0x0108
        /*0242*/ 	.byte	0x08
	.zero		1


	//   ....[12]....
        /*0244*/ 	.word	0x000027c0
        /*0248*/ 	.word	0x000000ff
        /*024c*/ 	.word	0x00004000
        /*0250*/ 	.short	0x010a
        /*0252*/ 	.byte	0x08
	.zero		1


	//   ....[13]....
        /*0254*/ 	.word	0x000027f0
        /*0258*/ 	.word	0x000000ff
        /*025c*/ 	.word	0x00004010
        /*0260*/ 	.short	0x010a
        /*0262*/ 	.byte	0x08
	.zero		1


	//   ....[14]....
        /*0264*/ 	.word	0x00002820
        /*0268*/ 	.word	0x000000ff
        /*026c*/ 	.word	0x00004000
        /*0270*/ 	.short	0x010a
        /*0272*/ 	.byte	0x1c
	.zero		1


	//   ....[15]....
        /*0274*/ 	.word	0x00002850
        /*0278*/ 	.word	0x000000ff
        /*027c*/ 	.word	0x00004010
        /*0280*/ 	.short	0x010a
        /*0282*/ 	.byte	0x1c
	.zero		1


	//----- nvinfo : EIATTR_NUM_MBARRIERS
	.align		4
.L_48:
        /*0284*/ 	.byte	0x03, 0x38
        /*0286*/ 	.short	0x0004


	//----- nvinfo : EIATTR_EXIT_INSTR_OFFSETS
	.align		4
        /*0288*/ 	.byte	0x04, 0x1c
        /*028a*/ 	.short	(.L_50 - .L_49)


	//   ....[0]....
.L_49:
        /*028c*/ 	.word	0x000027b0


	//----- nvinfo : EIATTR_REQNTID
	.align		4
.L_50:
        /*0290*/ 	.byte	0x04, 0x10
        /*0292*/ 	.short	(.L_52 - .L_51)
.L_51:
        /*0294*/ 	.word	0x00000100
        /*0298*/ 	.word	0x00000001
        /*029c*/ 	.word	0x00000001


	//----- nvinfo : EIATTR_CRS_STACK_SIZE
	.align		4
.L_52:
        /*02a0*/ 	.byte	0x04, 0x1e
        /*02a2*/ 	.short	(.L_54 - .L_53)
.L_53:
        /*02a4*/ 	.word	0x00000000


	//----- nvinfo : EIATTR_CBANK_PARAM_SIZE
	.align		4
.L_54:
        /*02a8*/ 	.byte	0x03, 0x19
        /*02aa*/ 	.short	0x0050


	//----- nvinfo : EIATTR_PARAM_CBANK
	.align		4
        /*02ac*/ 	.byte	0x04, 0x0a
        /*02ae*/ 	.short	(.L_56 - .L_55)
	.align		4
.L_55:
        /*02b0*/ 	.word	index@(.nv.constant0.gluon_tcgen05)
        /*02b4*/ 	.short	0x0380
        /*02b6*/ 	.short	0x0050


	//----- nvinfo : EIATTR_SW_WAR
	.align		4
.L_56:
        /*02b8*/ 	.byte	0x04, 0x36
        /*02ba*/ 	.short	(.L_58 - .L_57)
.L_57:
        /*02bc*/ 	.word	0x00000008
.L_58:


//--------------------- .nv.compat                --------------------------
	.section	.nv.compat,"",@"SHT_CUDA_COMPAT_INFO"
	.align	4
        /*0000*/ 	.byte	0x02, 0x02, 0x02, 0x00, 0x02, 0x05, 0x05, 0x00, 0x02, 0x03, 0x03, 0x00, 0x02, 0x06, 0x01, 0x00


//--------------------- .nv.callgraph             --------------------------
	.section	.nv.callgraph,"",@"SHT_CUDA_CALLGRAPH"
	.align	4
	.sectionentsize	8
	.align		4
        /*0000*/ 	.word	0x00000000
	.align		4
        /*0004*/ 	.word	0xffffffff
	.align		4
        /*0008*/ 	.word	0x00000000
	.align		4
        /*000c*/ 	.word	0xfffffffe
	.align		4
        /*0010*/ 	.word	0x00000000
	.align		4
        /*0014*/ 	.word	0xfffffffd
	.align		4
        /*0018*/ 	.word	0x00000000
	.align		4
        /*001c*/ 	.word	0xfffffffc


//--------------------- .text.gluon_tcgen05       --------------------------
	.section	.text.gluon_tcgen05,"ax",@progbits
	.align	128
        .global         gluon_tcgen05
        .type           gluon_tcgen05,@function
        .size           gluon_tcgen05,(.L_x_77 - gluon_tcgen05)
        .other          gluon_tcgen05,@"STO_CUDA_ENTRY STV_DEFAULT"
gluon_tcgen05:
.text.gluon_tcgen05:
[----:B------:R-:W1:Y:S01]  /*0000*/  LDC R1, c[0x0][0x37c] ;  /* 0x0000df00ff017b82 */ /* 0x000e620000000800 */
[----:B------:R-:W2:Y:S02]  /*0010*/  S2R R0, SR_TID.X ;  /* 0x0000000000007919 */ /* 0x000ea40000002100 */
[----:B--2---:R-:W-:-:S13]  /*0020*/  ISETP.GE.U32.AND P2, PT, R0, 0x20, PT ;  /* 0x000000200000780c */ /* 0x004fda0003f46070 */
[----:B------:R-:W-:Y:S05]  /*0030*/  @P2 BRA `(.L_x_0) ;  /* 0x0000000000b82947 */ /* 0x000fea0003800000 */
[----:B------:R-:W2:Y:S01]  /*0040*/  S2UR UR6, SR_CgaCtaId ;  /* 0x00000000000679c3 */ /* 0x000ea20000008800 */
[----:B------:R-:W-:Y:S01]  /*0050*/  NOP ;  /* 0x0000000000007918 */ /* 0x000fe20000000000 */
[----:B------:R-:W-:Y:S02]  /*0060*/  UMOV UR4, 0x40 ;  /* 0x0000004000047882 */ /* 0x000fe40000000000 */
[----:B--2---:R-:W-:-:S09]  /*0070*/  ULEA UR4, UR6, UR4, 0x18 ;  /* 0x0000000406047291 */ /* 0x004fd2000f8ec0ff */
[----:B------:R-:W2:Y:S01]  /*0080*/  LDS.U8 R2, [UR4] ;  /* 0x00000004ff027984 */ /* 0x000ea20008000000 */
[----:B------:R-:W-:Y:S02]  /*0090*/  UMOV UR4, 0x400 ;  /* 0x0000040000047882 */ /* 0x000fe40000000000 */
[----:B------:R-:W-:Y:S01]  /*00a0*/  ULEA UR4, UR6, UR4, 0x18 ;  /* 0x0000000406047291 */ /* 0x000fe2000f8ec0ff */
[----:B--2---:R-:W-:-:S13]  /*00b0*/  ISETP.NE.AND P0, PT, R2, RZ, PT ;  /* 0x000000ff0200720c */ /* 0x004fda0003f05270 */
[----:B------:R-:W-:Y:S05]  /*00c0*/  @P0 BRA `(.L_x_1) ;  /* 0x00000000007c0947 */ /* 0x000fea0003800000 */
[----:B------:R-:W-:-:S13]  /*00d0*/  ELECT P0, URZ, PT ;  /* 0x0000000000ff782f */ /* 0x000fda0003800000 */
[----:B------:R-:W-:Y:S05]  /*00e0*/  @!P0 BRA `(.L_x_2) ;  /* 0x0000000000848947 */ /* 0x000fea0003800000 */
[----:B------:R-:W-:Y:S01]  /*00f0*/  UMOV UR5, 0x2 ;  /* 0x0000000200057882 */ /* 0x000fe20000000000 */
[----:B------:R-:W-:Y:S02]  /*0100*/  IMAD.MOV.U32 R5, RZ, RZ, 0x1 ;  /* 0x00000001ff057424 */ /* 0x000fe400078e00ff */
[----:B------:R-:W-:Y:S02]  /*0110*/  IMAD.MOV.U32 R3, RZ, RZ, 0x3 ;  /* 0x00000003ff037424 */ /* 0x000fe400078e00ff */
[----:B------:R-:W-:Y:S04]  /*0120*/  DEPBAR.LE SB2, 0x36 ;  /* 0x0000ad800000791a */ /* 0x000fe80000000000 */
[----:B------:R-:W2:Y:S02]  /*0130*/  UTCATOMSWS.FIND_AND_SET.ALIGN UP0, UR5, UR5 ;  /* 0x00000005000575e3 */ /* 0x000ea40008000800 */
[----:B--2---:R-:W-:-:S04]  /*0140*/  PLOP3.LUT P0, PT, PT, PT, UP0, 0x80, 0x8 ;  /* 0x000000000008781c */ /* 0x004fc80003f0f008 */
[----:B------:R-:W-:-:S04]  /*0150*/  SEL R2, RZ, 0xffffffff, !P0 ;  /* 0xffffffffff027807 */ /* 0x000fc80004000000 */
[----:B------:R-:W-:Y:S01]  /*0160*/  ISETP.NE.AND P0, PT, R2, RZ, PT ;  /* 0x000000ff0200720c */ /* 0x000fe20003f05270 */
[----:B------:R-:W-:-:S12]  /*0170*/  IMAD.U32 R2, RZ, RZ, UR5 ;  /* 0x00000005ff027e24 */ /* 0x000fd8000f8e00ff */
[----:B------:R-:W-:Y:S05]  /*0180*/  @P0 BRA `(.L_x_3) ;  /* 0x0000000000240947 */ /* 0x000fea0003800000 */
.L_x_4:
[----:B------:R-:W-:Y:S05]  /*0190*/  NANOSLEEP 0x64 ;  /* 0x000000640000795d */ /* 0x000fea0003800000 */
[----:B------:R-:W-:-:S05]  /*01a0*/  UMOV UR5, 0x2 ;  /* 0x0000000200057882 */ /* 0x000fca0000000000 */
[----:B------:R-:W-:Y:S04]  /*01b0*/  DEPBAR.LE SB2, 0x36 ;  /* 0x0000ad800000791a */ /* 0x000fe80000000000 */
[----:B------:R-:W2:Y:S02]  /*01c0*/  UTCATOMSWS.FIND_AND_SET.ALIGN UP0, UR5, UR5 ;  /* 0x00000005000575e3 */ /* 0x000ea40008000800 */
[----:B--2---:R-:W-:-:S04]  /*01d0*/  PLOP3.LUT P0, PT, PT, PT, UP0, 0x80, 0x8 ;  /* 0x000000000008781c */ /* 0x004fc80003f0f008 */
[----:B------:R-:W-:-:S04]  /*01e0*/  SEL R2, RZ, 0xffffffff, !P0 ;  /* 0xffffffffff027807 */ /* 0x000fc80004000000 */
[----:B------:R-:W-:Y:S01]  /*01f0*/  ISETP.NE.AND P0, PT, R2, RZ, PT ;  /* 0x000000ff0200720c */ /* 0x000fe20003f05270 */
[----:B------:R-:W-:-:S12]  /*0200*/  IMAD.U32 R2, RZ, RZ, UR5 ;  /* 0x00000005ff027e24 */ /* 0x000fd8000f8e00ff */
[----:B------:R-:W-:Y:S05]  /*0210*/  @!P0 BRA `(.L_x_4) ;  /* 0xfffffffc00dc8947 */ /* 0x000fea000383ffff */
.L_x_3:
[C---:B------:R-:W-:Y:S01]  /*0220*/  VIADD R4, R2.reuse, 0x10 ;  /* 0x0000001002047836 */ /* 0x040fe20000000000 */
[----:B------:R-:W-:Y:S01]  /*0230*/  UMOV UR5, 0x50 ;  /* 0x0000005000057882 */ /* 0x000fe20000000000 */
[----:B------:R-:W-:Y:S01]  /*0240*/  SHF.L.U32 R3, R3, R2, RZ ;  /* 0x0000000203037219 */ /* 0x000fe200000006ff */
[----:B------:R-:W-:Y:S01]  /*0250*/  ULEA UR5, UR6, UR5, 0x18 ;  /* 0x0000000506057291 */ /* 0x000fe2000f8ec0ff */
[----:B------:R-:W-:Y:S01]  /*0260*/  IMAD.SHL.U32 R2, R2, 0x20, RZ ;  /* 0x0000002002027824 */ /* 0x000fe200078e00ff */
[----:B------:R-:W-:-:S04]  /*0270*/  SHF.L.U32 R4, R5, R4, RZ ;  /* 0x0000000405047219 */ /* 0x000fc800000006ff */
[----:B------:R-:W-:-:S05]  /*0280*/  LOP3.LUT R3, R4, R3, RZ, 0xfc, !PT ;  /* 0x0000000304037212 */ /* 0x000fca00078efcff */
[----:B------:R2:W-:Y:S04]  /*0290*/  ATOMS.OR RZ, [UR5], R3 ;  /* 0x00000003ffff798c */ /* 0x0005e8000b000005 */
[----:B------:R2:W-:Y:S01]  /*02a0*/  STS [UR4], R2 ;  /* 0x00000002ff007988 */ /* 0x0005e20008000804 */
[----:B------:R-:W-:Y:S05]  /*02b0*/  BRA `(.L_x_2) ;  /* 0x0000000000107947 */ /* 0x000fea0003800000 */
.L_x_1:
[----:B------:R-:W-:Y:S01]  /*02c0*/  IMAD.MOV.U32 R3, RZ, RZ, -0x1 ;  /* 0xffffffffff037424 */ /* 0x000fe200078e00ff */
[----:B------:R-:W-:-:S04]  /*02d0*/  MOV R2, 0x300 ;  /* 0x0000030000027802 */ /* 0x000fc80000000f00 */
[----:B------:R2:W-:Y:S03]  /*02e0*/  STS [UR4], R3 ;  /* 0x00000003ff007988 */ /* 0x0005e60008000804 */
[----:B-12---:R-:W-:Y:S05]  /*02f0*/  CALL.REL.NOINC `($__internal_1_$__cuda_sm10x_tcgen05_guardrail_trap_phase_invalid_during_alloc) ;  /* 0x00000024006c7944 */ /* 0x006fea0003c00000 */
.L_x_2:
[----:B------:R-:W-:Y:S05]  /*0300*/  WARPSYNC.ALL ;  /* 0x0000000000007948 */ /* 0x000fea0003800000 */
[----:B------:R-:W-:Y:S01]  /*0310*/  NOP ;  /* 0x0000000000007918 */ /* 0x000fe20000000000 */
.L_x_0:
[----:B------:R-:W3:Y:S08]  /*0320*/  S2UR UR4, SR_CgaCtaId ;  /* 0x00000000000479c3 */ /* 0x000ef00000008800 */
[----:B------:R-:W-:Y:S01]  /*0330*/  BAR.SYNC.DEFER_BLOCKING 0x0 ;  /* 0x0000000000007b1d */ /* 0x000fe20000010000 */
[----:B------:R-:W-:-:S05]  /*0340*/  LOP3.LUT R20, R0, 0xff, RZ, 0xc0, !PT ;  /* 0x000000ff00147812 */ /* 0x000fca00078ec0ff */
[----:B------:R-:W-:Y:S02]  /*0350*/  UMOV UR8, 0x400 ;  /* 0x0000040000087882 */ /* 0x000fe40000000000 */
[----:B--2---:R-:W2:Y:S08]  /*0360*/  LDC R3, c[0x0][0x398] ;  /* 0x0000e600ff037b82 */ /* 0x004eb00000000800 */
[----:B------:R-:W4:Y:S01]  /*0370*/  LDC R6, c[0x0][0x3a0] ;  /* 0x0000e800ff067b82 */ /* 0x000f220000000800 */
[----:B---3--:R-:W-:-:S07]  /*0380*/  ULEA UR8, UR4, UR8, 0x18 ;  /* 0x0000000804087291 */ /* 0x008fce000f8ec0ff */
[----:B------:R-:W3:Y:S02]  /*0390*/  S2UR UR9, SR_CTAID.Y ;  /* 0x00000000000979c3 */ /* 0x000ee40000002600 */
[----:B------:R-:W5:Y:S06]  /*03a0*/  LDS R4, [UR8] ;  /* 0x00000008ff047984 */ /* 0x000f6c0008000800 */
[----:B------:R-:W-:Y:S06]  /*03b0*/  BAR.SYNC.DEFER_BLOCKING 0x0 ;  /* 0x0000000000007b1d */ /* 0x000fec0000010000 */
[----:B------:R-:W-:Y:S05]  /*03c0*/  @P2 BRA `(.L_x_5) ;  /* 0x0000000000182947 */ /* 0x000fea0003800000 */
[----:B------:R-:W-:Y:S01]  /*03d0*/  ELECT P0, URZ, PT ;  /* 0x0000000000ff782f */ /* 0x000fe20003800000 */
[----:B------:R-:W-:Y:S01]  /*03e0*/  IMAD.MOV.U32 R2, RZ, RZ, 0x1 ;  /* 0x00000001ff027424 */ /* 0x000fe200078e00ff */
[----:B------:R-:W-:Y:S01]  /*03f0*/  UMOV UR5, 0x40 ;  /* 0x0000004000057882 */ /* 0x000fe20000000000 */
[----:B------:R-:W-:Y:S01]  /*0400*/  UVIRTCOUNT.DEALLOC.SMPOOL 0x80 ;  /* 0x000000800000784c */ /* 0x000fe20000000000 */
[----:B------:R-:W-:-:S09]  /*0410*/  ULEA UR5, UR4, UR5, 0x18 ;  /* 0x0000000504057291 */ /* 0x000fd2000f8ec0ff */
[----:B------:R5:W-:Y:S03]  /*0420*/  @P0 STS.U8 [UR5], R2 ;  /* 0x00000002ff000988 */ /* 0x000be60008000005 */
.L_x_5:
[----:B------:R-:W5:Y:S01]  /*0430*/  S2UR UR4, SR_CTAID.Z ;  /* 0x00000000000479c3 */ /* 0x000f620000002700 */
[----:B------:R-:W4:Y:S01]  /*0440*/  LDCU UR5, c[0x0][0x370] ;  /* 0x00006e00ff0577ac */ /* 0x000f220008000800 */
[C---:B------:R-:W-:Y:S01]  /*0450*/  ISETP.GE.U32.AND P0, PT, R20.reuse, 0x20, PT ;  /* 0x000000201400780c */ /* 0x040fe20003f06070 */
[----:B--2--5:R-:W-:Y:S01]  /*0460*/  VIADD R2, R3, 0xffffffff ;  /* 0xffffffff03027836 */ /* 0x024fe20000000000 */
[C---:B------:R-:W-:Y:S01]  /*0470*/  ISETP.NE.U32.AND P3, PT, R20.reuse, RZ, PT ;  /* 0x000000ff1400720c */ /* 0x040fe20003f65070 */
[----:B------:R-:W2:Y:S01]  /*0480*/  LDCU UR6, c[0x0][0x374] ;  /* 0x00006e80ff0677ac */ /* 0x000ea20008000800 */
[----:B------:R-:W-:Y:S01]  /*0490*/  LEA R7, R20, UR8, 0x2 ;  /* 0x0000000814077c11 */ /* 0x000fe2000f8e10ff */
[----:B----4-:R-:W-:Y:S01]  /*04a0*/  VIADD R11, R6, 0xffffffff ;  /* 0xffffffff060b7836 */ /* 0x010fe20000000000 */
[----:B------:R-:W4:Y:S01]  /*04b0*/  S2UR UR7, SR_CTAID.X ;  /* 0x00000000000779c3 */ /* 0x000f220000002500 */
[----:B------:R-:W5:Y:S01]  /*04c0*/  LDCU.64 UR20, c[0x0][0x3c0] ;  /* 0x00007800ff1477ac */ /* 0x000f620008000a00 */
[----:B------:R-:W-:Y:S01]  /*04d0*/  R2UR UR23, R4 ;  /* 0x00000000041772ca */ /* 0x000fe200000e0000 */
[----:B------:R-:W-:Y:S04]  /*04e0*/  BSSY.RECONVERGENT B0, `(.L_x_6) ;  /* 0x0000011000007945 */ /* 0x000fe80003800200 */
[----:B------:R3:W-:Y:S01]  /*04f0*/  @!P0 STS [R7], RZ ;  /* 0x000000ff07008388 */ /* 0x0007e20000000800 */
[----:B------:R-:W-:-:S03]  /*0500*/  NOP ;  /* 0x0000000000007918 */ /* 0x000fc60000000000 */
[----:B------:R3:W-:Y:S02]  /*0510*/  @!P3 STS [UR8+0x24], R2 ;  /* 0x00002402ff00b988 */ /* 0x0007e40008000808 */
[----:B--23--:R-:W-:Y:S02]  /*0520*/  UIMAD UR4, UR4, UR6, UR9 ;  /* 0x00000006040472a4 */ /* 0x00cfe4000f8e0209 */
[----:B------:R2:W-:Y:S02]  /*0530*/  @!P3 STS [UR8+0x20], R11 ;  /* 0x0000200bff00b988 */ /* 0x0005e40008000808 */
[----:B----4-:R-:W-:-:S04]  /*0540*/  UIMAD UR4, UR4, UR5, UR7 ;  /* 0x00000005040472a4 */ /* 0x010fc8000f8e0207 */
[----:B------:R-:W-:-:S04]  /*0550*/  UIMAD UR4, UR4, 0x180, URZ ;  /* 0x00000180040478a4 */ /* 0x000fc8000f8e02ff */
[----:B-----5:R-:W-:-:S04]  /*0560*/  UIADD3 UR24, UP0, UPT, UR4, UR20, URZ ;  /* 0x0000001404187290 */ /* 0x020fc8000ff1e0ff */
[----:B------:R-:W-:Y:S01]  /*0570*/  ULEA.HI.X.SX32 UR25, UR4, UR21, 0x1, UP0 ;  /* 0x0000001504197291 */ /* 0x000fe200080f0eff */
[----:B--2---:R-:W-:Y:S11]  /*0580*/  @P3 BRA `(.L_x_7) ;  /* 0x0000000000183947 */ /* 0x004ff60003800000 */
[----:B------:R-:W2:Y:S01]  /*0590*/  LDS R3, [UR8+0x8] ;  /* 0x00000808ff037984 */ /* 0x000ea20008000800 */
[----:B------:R-:W3:Y:S01]  /*05a0*/  LDC.64 R8, c[0x0][0x380] ;  /* 0x0000e000ff087b82 */ /* 0x000ee20000000a00 */
[----:B------:R-:W-:Y:S02]  /*05b0*/  IMAD.MOV.U32 R4, RZ, RZ, 0x70 ;  /* 0x00000070ff047424 */ /* 0x000fe400078e00ff */
[----:B---3--:R3:W-:Y:S03]  /*05c0*/  STS.64 [UR8], R8 ;  /* 0x00000008ff007988 */ /* 0x0087e60008000a08 */
[----:B--2---:R-:W-:-:S05]  /*05d0*/  LOP3.LUT R3, R3, 0x10, R4, 0xd8, !PT ;  /* 0x0000001003037812 */ /* 0x004fca00078ed804 */
[----:B------:R3:W-:Y:S02]  /*05e0*/  STS [UR8+0x8], R3 ;  /* 0x00000803ff007988 */ /* 0x0007e40008000808 */
.L_x_7:
[----:B------:R-:W-:Y:S05]  /*05f0*/  BSYNC.RECONVERGENT B0 ;  /* 0x0000000000007941 */ /* 0x000fea0003800200 */
.L_x_6:
[----:B------:R-:W-:Y:S04]  /*0600*/  BSSY.RECONVERGENT B0, `(.L_x_8) ;  /* 0x000000a000007945 */ /* 0x000fe80003800200 */
[----:B------:R-:W-:Y:S05]  /*0610*/  @P3 BRA `(.L_x_9) ;  /* 0x0000000000203947 */ /* 0x000fea0003800000 */
[----:B---3--:R-:W2:Y:S01]  /*0620*/  LDS R3, [UR8+0x34] ;  /* 0x00003408ff037984 */ /* 0x008ea20008000800 */
[----:B------:R-:W-:Y:S02]  /*0630*/  IMAD.MOV.U32 R4, RZ, RZ, 0x1f000000 ;  /* 0x1f000000ff047424 */ /* 0x000fe400078e00ff */
[----:B------:R-:W-:Y:S01]  /*0640*/  @!P3 IMAD.MOV.U32 R5, RZ, RZ, 0x3f ;  /* 0x0000003fff05b424 */ /* 0x000fe200078e00ff */
[----:B------:R-:W3:Y:S02]  /*0650*/  @!P3 LDS R8, [UR8+0x38] ;  /* 0x00003808ff08b984 */ /* 0x000ee40008000800 */
[----:B--2---:R-:W-:Y:S02]  /*0660*/  LOP3.LUT R3, R3, 0xff000000, R4, 0xb8, !PT ;  /* 0xff00000003037812 */ /* 0x004fe400078eb804 */
[----:B---3--:R-:W-:-:S03]  /*0670*/  @!P3 LOP3.LUT R4, R8, 0xff, R5, 0xb8, !PT ;  /* 0x000000ff0804b812 */ /* 0x008fc600078eb805 */
[----:B------:R2:W-:Y:S04]  /*0680*/  STS [UR8+0x34], R3 ;  /* 0x00003403ff007988 */ /* 0x0005e80008000808 */
[----:B------:R2:W-:Y:S02]  /*0690*/  @!P3 STS [UR8+0x38], R4 ;  /* 0x00003804ff00b988 */ /* 0x0005e40008000808 */
.L_x_9:
[----:B------:R-:W-:Y:S05]  /*06a0*/  BSYNC.RECONVERGENT B0 ;  /* 0x0000000000007941 */ /* 0x000fea0003800200 */
.L_x_8:
[----:B------:R-:W-:Y:S04]  /*06b0*/  BSSY.RECONVERGENT B0, `(.L_x_10) ;  /* 0x000000e000007945 */ /* 0x000fe80003800200 */
[----:B------:R-:W-:Y:S05]  /*06c0*/  @P3 BRA `(.L_x_11) ;  /* 0x0000000000303947 */ /* 0x000fea0003800000 */
[----:B--2---:R-:W2:Y:S01]  /*06d0*/  LDS R4, [UR8+0x34] ;  /* 0x00003408ff047984 */ /* 0x004ea20008000800 */
[----:B------:R-:W4:Y:S03]  /*06e0*/  LDC.64 R12, c[0x0][0x3a8] ;  /* 0x0000ea00ff0c7b82 */ /* 0x000f260000000a00 */
[----:B---3--:R-:W3:Y:S01]  /*06f0*/  LDS R3, [UR8+0x1c] ;  /* 0x00001c08ff037984 */ /* 0x008ee20008000800 */
[C---:B----4-:R-:W-:Y:S01]  /*0700*/  SHF.L.U64.HI R8, R12.reuse, 0x1, R13 ;  /* 0x000000010c087819 */ /* 0x050fe2000001020d */
[----:B------:R-:W-:-:S03]  /*0710*/  IMAD.SHL.U32 R5, R12, 0x2, RZ ;  /* 0x000000020c057824 */ /* 0x000fc600078e00ff */
[--C-:B------:R-:W-:Y:S02]  /*0720*/  SHF.R.U32.HI R10, RZ, 0x4, R8.reuse ;  /* 0x00000004ff0a7819 */ /* 0x100fe40000011608 */
[----:B------:R-:W-:-:S05]  /*0730*/  SHF.R.U64 R5, R5, 0x4, R8 ;  /* 0x0000000405057819 */ /* 0x000fca0000001208 */
[----:B------:R4:W-:Y:S01]  /*0740*/  STS [UR8+0xc], R5 ;  /* 0x00000c05ff007988 */ /* 0x0009e20008000808 */
[----:B--2---:R-:W-:Y:S02]  /*0750*/  LOP3.LUT R4, R4, 0x7, RZ, 0xb8, !PT ;  /* 0x0000000704047812 */ /* 0x004fe400078eb8ff */
[----:B---3--:R-:W-:-:S03]  /*0760*/  LOP3.LUT R3, R3, 0xf, R10, 0xb8, !PT ;  /* 0x0000000f03037812 */ /* 0x008fc600078eb80a */
[----:B------:R4:W-:Y:S04]  /*0770*/  STS [UR8+0x34], R4 ;  /* 0x00003404ff007988 */ /* 0x0009e80008000808 */
[----:B------:R4:W-:Y:S02]  /*0780*/  STS [UR8+0x1c], R3 ;  /* 0x00001c03ff007988 */ /* 0x0009e40008000808 */
.L_x_11:
[----:B------:R-:W-:Y:S05]  /*0790*/  BSYNC.RECONVERGENT B0 ;  /* 0x0000000000007941 */ /* 0x000fea0003800200 */
.L_x_10:
[----:B------:R-:W-:Y:S04]  /*07a0*/  BSSY.RECONVERGENT B1, `(.L_x_12) ;  /* 0x000001a000017945 */ /* 0x000fe80003800200 */
[----:B------:R-:W-:Y:S04]  /*07b0*/  BSSY.RELIABLE B0, `(.L_x_13) ;  /* 0x0000015000007945 */ /* 0x000fe80003800100 */
[----:B------:R-:W-:Y:S05]  /*07c0*/  @P3 BRA `(.L_x_14) ;  /* 0x0000000000203947 */ /* 0x000fea0003800000 */
[----:B--234-:R-:W2:Y:S02]  /*07d0*/  LDS R3, [UR8+0x34] ;  /* 0x00003408ff037984 */ /* 0x01cea40008000800 */
[----:B--2---:R-:W-:-:S05]  /*07e0*/  LOP3.LUT R3, R3, 0x38, RZ, 0xb8, !PT ;  /* 0x0000003803037812 */ /* 0x004fca00078eb8ff */
[----:B------:R2:W-:Y:S01]  /*07f0*/  STS [UR8+0x34], R3 ;  /* 0x00003403ff007988 */ /* 0x0005e20008000808 */
[----:B------:R-:W-:Y:S05]  /*0800*/  @P3 BRA `(.L_x_15) ;  /* 0x0000000000203947 */ /* 0x000fea0003800000 */
[----:B--2---:R-:W2:Y:S01]  /*0810*/  LDS R3, [UR8+0x8] ;  /* 0x00000808ff037984 */ /* 0x004ea20008000800 */
[----:B------:R-:W-:-:S05]  /*0820*/  IMAD.MOV.U32 R4, RZ, RZ, 0x780 ;  /* 0x00000780ff047424 */ /* 0x000fca00078e00ff */
[----:B--2---:R-:W-:-:S05]  /*0830*/  LOP3.LUT R3, R3, 0x300, R4, 0xd8, !PT ;  /* 0x0000030003037812 */ /* 0x004fca00078ed804 */
[----:B------:R5:W-:Y:S02]  /*0840*/  STS [UR8+0x8], R3 ;  /* 0x00000803ff007988 */ /* 0x000be40008000808 */
.L_x_14:
[----:B------:R-:W-:Y:S05]  /*0850*/  @P3 BRA `(.L_x_16) ;  /* 0x0000000000283947 */ /* 0x000fea0003800000 */
[----:B--2345:R-:W2:Y:S02]  /*0860*/  LDS R3, [UR8+0x8] ;  /* 0x00000808ff037984 */ /* 0x03cea40008000800 */
[----:B--2---:R-:W-:-:S05]  /*0870*/  LOP3.LUT R3, R3, 0x1800, RZ, 0xb8, !PT ;  /* 0x0000180003037812 */ /* 0x004fca00078eb8ff */
[----:B------:R3:W-:Y:S02]  /*0880*/  STS [UR8+0x8], R3 ;  /* 0x00000803ff007988 */ /* 0x0007e40008000808 */
.L_x_15:
[----:B------:R-:W-:Y:S05]  /*0890*/  @P3 BREAK.RELIABLE B0 ;  /* 0x0000000000003942 */ /* 0x000fea0003800100 */
[----:B------:R-:W-:Y:S05]  /*08a0*/  @P3 BRA `(.L_x_17) ;  /* 0x0000000000243947 */ /* 0x000fea0003800000 */
[----:B------:R-:W4:Y:S01]  /*08b0*/  LDS R4, [UR8+0x8] ;  /* 0x00000808ff047984 */ /* 0x000f220008000800 */
[----:B--23--:R-:W-:-:S05]  /*08c0*/  IMAD.MOV.U32 R3, RZ, RZ, 0x6000 ;  /* 0x00006000ff037424 */ /* 0x00cfca00078e00ff */
[----:B----4-:R-:W-:-:S04]  /*08d0*/  LOP3.LUT R3, R4, 0x4000, R3, 0xd8, !PT ;  /* 0x0000400004037812 */ /* 0x010fc800078ed803 */
[----:B------:R-:W-:-:S05]  /*08e0*/  LOP3.LUT R3, R3, 0x400000, RZ, 0xb8, !PT ;  /* 0x0040000003037812 */ /* 0x000fca00078eb8ff */
[----:B------:R2:W-:Y:S02]  /*08f0*/  STS [UR8+0x8], R3 ;  /* 0x00000803ff007988 */ /* 0x0005e40008000808 */
.L_x_16:
[----:B------:R-:W-:Y:S05]  /*0900*/  BSYNC.RELIABLE B0 ;  /* 0x0000000000007941 */ /* 0x000fea0003800100 */
.L_x_13:
[----:B--2345:R-:W2:Y:S02]  /*0910*/  @!P3 LDS R3, [UR8+0x8] ;  /* 0x00000808ff03b984 */ /* 0x03cea40008000800 */
[----:B--2---:R-:W-:-:S05]  /*0920*/  @!P3 LOP3.LUT R3, R3, 0x8000, RZ, 0xb8, !PT ;  /* 0x000080000303b812 */ /* 0x004fca00078eb8ff */
[----:B------:R4:W-:Y:S02]  /*0930*/  @!P3 STS [UR8+0x8], R3 ;  /* 0x00000803ff00b988 */ /* 0x0009e40008000808 */
.L_x_17:
[----:B------:R-:W-:Y:S05]  /*0940*/  BSYNC.RECONVERGENT B1 ;  /* 0x0000000000017941 */ /* 0x000fea0003800200 */
.L_x_12:
[----:B------:R-:W-:Y:S05]  /*0950*/  WARPSYNC.ALL ;  /* 0x0000000000007948 */ /* 0x000fea0003800000 */
[----:B------:R-:W-:Y:S01]  /*0960*/  NOP ;  /* 0x0000000000007918 */ /* 0x000fe20000000000 */
[----:B------:R-:W-:Y:S05]  /*0970*/  @P0 BRA `(.L_x_18) ;  /* 0x0000000000300947 */ /* 0x000fea0003800000 */
[----:B--234-:R-:W2:Y:S01]  /*0980*/  S2R R3, SR_LANEID ;  /* 0x0000000000037919 */ /* 0x01cea20000000000 */
[----:B------:R-:W-:Y:S05]  /*0990*/  WARPSYNC.ALL ;  /* 0x0000000000007948 */ /* 0x000fea0003800000 */
[----:B------:R-:W-:Y:S01]  /*09a0*/  NOP ;  /* 0x0000000000007918 */ /* 0x000fe20000000000 */
[----:B--2---:R-:W-:-:S05]  /*09b0*/  IMAD.SHL.U32 R3, R3, 0x4, RZ ;  /* 0x0000000403037824 */ /* 0x004fca00078e00ff */
[----:B------:R-:W2:Y:S01]  /*09c0*/  LDS R9, [R3+UR8] ;  /* 0x0000000803097984 */ /* 0x000ea20008000800 */
[----:B------:R-:W-:-:S05]  /*09d0*/  IADD3 R4, P1, PT, R3, UR24, RZ ;  /* 0x0000001803047c10 */ /* 0x000fca000ff3e0ff */
[----:B------:R-:W-:-:S05]  /*09e0*/  IMAD.X R5, RZ, RZ, UR25, P1 ;  /* 0x00000019ff057e24 */ /* 0x000fca00088e06ff */
[----:B--2---:R5:W2:Y:S01]  /*09f0*/  ATOMG.E.EXCH.STRONG.GPU PT, RZ, [R4], R9 ;  /* 0x0000000904ff73a8 */ /* 0x004aa200041ee100 */
[----:B------:R-:W-:-:S04]  /*0a00*/  DEPBAR {5,4,3,2,1,0} ;  /* 0x0000003f0000791a */ /* 0x000fc80000000000 */
[----:B------:R-:W3:Y:S02]  /*0a10*/  CCTL.E.C.LDCU.IV.DEEP [UR24] ;  /* 0x0000000018007540 */ /* 0x000ee40009c08000 */
[----:B---3--:R5:W-:Y:S01]  /*0a20*/  UTMACCTL.IV [UR24] ;  /* 0x00000000180079b9 */ /* 0x008be20008000000 */
[----:B------:R-:W-:Y:S01]  /*0a30*/  NOP ;  /* 0x0000000000007918 */ /* 0x000fe20000000000 */
.L_x_18:
[----:B------:R-:W-:Y:S05]  /*0a40*/  @P0 BRA `(.L_x_19) ;  /* 0x00000000000c0947 */ /* 0x000fea0003800000 */
[----:B------:R0:W-:Y:S01]  /*0a50*/  UTMACMDFLUSH ;  /* 0x00000000000079b7 */ /* 0x0001e20000000000 */
[----:B------:R-:W-:Y:S05]  /*0a60*/  @P0 BRA `(.L_x_19) ;  /* 0x0000000000040947 */ /* 0x000fea0003800000 */
[----:B------:R-:W-:-:S04]  /*0a70*/  DEPBAR.LE SB0, 0x0 ;  /* 0x000080000000791a */ /* 0x000fc80000000000 */
.L_x_19:
[----:B------:R-:W-:Y:S05]  /*0a80*/  WARPSYNC.ALL ;  /* 0x0000000000007948 */ /* 0x000fea0003800000 */
[----:B------:R-:W-:Y:S01]  /*0a90*/  NOP ;  /* 0x0000000000007918 */ /* 0x000fe20000000000 */
[----:B--2---:R-:W-:Y:S06]  /*0aa0*/  BAR.SYNC.DEFER_BLOCKING 0x0 ;  /* 0x0000000000007b1d */ /* 0x004fec0000010000 */
[----:B------:R-:W-:Y:S02]  /*0ab0*/  BSSY.RECONVERGENT B1, `(.L_x_20) ;  /* 0x000000b000017945 */ /* 0x000fe40003800200 */
[----:B------:R-:W-:Y:S06]  /*0ac0*/  BAR.SYNC.DEFER_BLOCKING 0x0 ;  /* 0x0000000000007b1d */ /* 0x000fec0000010000 */
[----:B------:R2:W-:Y:S01]  /*0ad0*/  @!P0 STS [R7], RZ ;  /* 0x000000ff07008388 */ /* 0x0005e20000000800 */
[----:B------:R-:W-:Y:S01]  /*0ae0*/  NOP ;  /* 0x0000000000007918 */ /* 0x000fe20000000000 */
[----:B------:R-:W-:Y:S05]  /*0af0*/  @P3 BRA `(.L_x_21) ;  /* 0x0000000000183947 */ /* 0x000fea0003800000 */
[----:B---34-:R-:W3:Y:S01]  /*0b00*/  LDS R3, [UR8+0x8] ;  /* 0x00000808ff037984 */ /* 0x018ee20008000800 */
[----:B-----5:R-:W4:Y:S01]  /*0b10*/  LDC.64 R8, c[0x0][0x388] ;  /* 0x0000e200ff087b82 */ /* 0x020f220000000a00 */
[----:B------:R-:W-:Y:S02]  /*0b20*/  IMAD.MOV.U32 R4, RZ, RZ, 0x70 ;  /* 0x00000070ff047424 */ /* 0x000fe400078e00ff */
[----:B----4-:R4:W-:Y:S03]  /*0b30*/  STS.64 [UR8], R8 ;  /* 0x00000008ff007988 */ /* 0x0109e60008000a08 */
[----:B---3--:R-:W-:-:S05]  /*0b40*/  LOP3.LUT R3, R3, 0x10, R4, 0xd8, !PT ;  /* 0x0000001003037812 */ /* 0x008fca00078ed804 */
[----:B------:R4:W-:Y:S02]  /*0b50*/  STS [UR8+0x8], R3 ;  /* 0x00000803ff007988 */ /* 0x0009e40008000808 */
.L_x_21:
[----:B-----5:R-:W-:Y:S05]  /*0b60*/  BSYNC.RECONVERGENT B1 ;  /* 0x0000000000017941 */ /* 0x020fea0003800200 */
.L_x_20:
[----:B------:R-:W-:Y:S04]  /*0b70*/  BSSY.RECONVERGENT B2, `(.L_x_22) ;  /* 0x000000f000027945 */ /* 0x000fe80003800200 */
[----:B------:R-:W-:Y:S04]  /*0b80*/  BSSY.RELIABLE B1, `(.L_x_23) ;  /* 0x000000c000017945 */ /* 0x000fe80003800100 */
[----:B------:R-:W-:Y:S05]  /*0b90*/  @P3 BRA `(.L_x_24) ;  /* 0x0000000000283947 */ /* 0x000fea0003800000 */
[----:B---34-:R-:W3:Y:S01]  /*0ba0*/  LDS R3, [UR8+0x34] ;  /* 0x00003408ff037984 */ /* 0x018ee20008000800 */
[----:B------:R-:W-:Y:S01]  /*0bb0*/  IMAD.MOV.U32 R4, RZ, RZ, 0x1f000000 ;  /* 0x1f000000ff047424 */ /* 0x000fe200078e00ff */
[----:B------:R-:W-:Y:S05]  /*0bc0*/  @P3 BREAK.RELIABLE B1 ;  /* 0x0000000000013942 */ /* 0x000fea0003800100 */
[----:B---3--:R-:W-:-:S05]  /*0bd0*/  LOP3.LUT R3, R3, 0xff000000, R4, 0xb8, !PT ;  /* 0xff00000003037812 */ /* 0x008fca00078eb804 */
[----:B------:R3:W-:Y:S01]  /*0be0*/  STS [UR8+0x34], R3 ;  /* 0x00003403ff007988 */ /* 0x0007e20008000808 */
[----:B------:R-:W-:Y:S05]  /*0bf0*/  @P3 BRA `(.L_x_25) ;  /* 0x0000000000183947 */ /* 0x000fea0003800000 */
[----:B---3--:R-:W3:Y:S01]  /*0c00*/  LDS R3, [UR8+0x38] ;  /* 0x00003808ff037984 */ /* 0x008ee20008000800 */
[----:B------:R-:W-:-:S05]  /*0c10*/  IMAD.MOV.U32 R4, RZ, RZ, 0x3f ;  /* 0x0000003fff047424 */ /* 0x000fca00078e00ff */
[----:B---3--:R-:W-:-:S05]  /*0c20*/  LOP3.LUT R3, R3, 0xff, R4, 0xb8, !PT ;  /* 0x000000ff03037812 */ /* 0x008fca00078eb804 */
[----:B------:R5:W-:Y:S02]  /*0c30*/  STS [UR8+0x38], R3 ;  /* 0x00003803ff007988 */ /* 0x000be40008000808 */
.L_x_24:
[----:B------:R-:W-:Y:S05]  /*0c40*/  BSYNC.RELIABLE B1 ;  /* 0x0000000000017941 */ /* 0x000fea0003800100 */
.L_x_23:
[----:B------:R2:W-:Y:S02]  /*0c50*/  @!P3 STS [UR8+0x20], R11 ;  /* 0x0000200bff00b988 */ /* 0x0005e40008000808 */
.L_x_25:
[----:B------:R-:W-:Y:S05]  /*0c60*/  BSYNC.RECONVERGENT B2 ;  /* 0x0000000000027941 */ /* 0x000fea0003800200 */
.L_x_22:
[----:B------:R-:W-:Y:S05]  /*0c70*/  WARPSYNC.ALL ;  /* 0x0000000000007948 */ /* 0x000fea0003800000 */
[----:B------:R-:W-:Y:S01]  /*0c80*/  NOP ;  /* 0x0000000000007918 */ /* 0x000fe20000000000 */
[----:B---345:R-:W3:Y:S01]  /*0c90*/  LDC R3, c[0x0][0x39c] ;  /* 0x0000e700ff037b82 */ /* 0x038ee20000000800 */
[----:B------:R-:W-:Y:S01]  /*0ca0*/  BSSY.RECONVERGENT B2, `(.L_x_26) ;  /* 0x0000010000027945 */ /* 0x000fe20003800200 */
[----:B---3--:R-:W-:-:S05]  /*0cb0*/  VIADD R3, R3, 0xffffffff ;  /* 0xffffffff03037836 */ /* 0x008fca0000000000 */
[----:B------:R3:W-:Y:S01]  /*0cc0*/  @!P3 STS [UR8+0x24], R3 ;  /* 0x00002403ff00b988 */ /* 0x0007e20008000808 */
[----:B------:R-:W-:Y:S05]  /*0cd0*/  @P3 BRA `(.L_x_27) ;  /* 0x0000000000303947 */ /* 0x000fea0003800000 */
[----:B------:R-:W4:Y:S01]  /*0ce0*/  LDS R5, [UR8+0x34] ;  /* 0x00003408ff057984 */ /* 0x000f220008000800 */
[----:B------:R-:W5:Y:S03]  /*0cf0*/  LDC.64 R8, c[0x0][0x3b0] ;  /* 0x0000ec00ff087b82 */ /* 0x000f660000000a00 */
[----:B------:R-:W2:Y:S01]  /*0d00*/  LDS R4, [UR8+0x1c] ;  /* 0x00001c08ff047984 */ /* 0x000ea20008000800 */
[C---:B-----5:R-:W-:Y:S01]  /*0d10*/  SHF.L.U64.HI R9, R8.reuse, 0x1, R9 ;  /* 0x0000000108097819 */ /* 0x060fe20000010209 */
[----:B------:R-:W-:-:S03]  /*0d20*/  IMAD.SHL.U32 R8, R8, 0x2, RZ ;  /* 0x0000000208087824 */ /* 0x000fc600078e00ff */
[--C-:B--2---:R-:W-:Y:S02]  /*0d30*/  SHF.R.U32.HI R11, RZ, 0x4, R9.reuse ;  /* 0x00000004ff0b7819 */ /* 0x104fe40000011609 */
[----:B------:R-:W-:-:S05]  /*0d40*/  SHF.R.U64 R8, R8, 0x4, R9 ;  /* 0x0000000408087819 */ /* 0x000fca0000001209 */
[----:B------:R5:W-:Y:S01]  /*0d50*/  STS [UR8+0xc], R8 ;  /* 0x00000c08ff007988 */ /* 0x000be20008000808 */
[----:B----4-:R-:W-:Y:S02]  /*0d60*/  LOP3.LUT R5, R5, 0x7, RZ, 0xb8, !PT ;  /* 0x0000000705057812 */ /* 0x010fe400078eb8ff */
[----:B------:R-:W-:-:S03]  /*0d70*/  LOP3.LUT R4, R4, 0xf, R11, 0xb8, !PT ;  /* 0x0000000f04047812 */ /* 0x000fc600078eb80b */
[----:B------:R5:W-:Y:S04]  /*0d80*/  STS [UR8+0x34], R5 ;  /* 0x00003405ff007988 */ /* 0x000be80008000808 */
[----:B------:R5:W-:Y:S02]  /*0d90*/  STS [UR8+0x1c], R4 ;  /* 0x00001c04ff007988 */ /* 0x000be40008000808 */
.L_x_27:
[----:B------:R-:W-:Y:S05]  /*0da0*/  BSYNC.RECONVERGENT B2 ;  /* 0x0000000000027941 */ /* 0x000fea0003800200 */
.L_x_26:
[----:B------:R-:W-:Y:S04]  /*0db0*/  BSSY.RECONVERGENT B3, `(.L_x_28) ;  /* 0x000001a000037945 */ /* 0x000fe80003800200 */
[----:B------:R-:W-:Y:S04]  /*0dc0*/  BSSY.RELIABLE B2, `(.L_x_29) ;  /* 0x0000015000027945 */ /* 0x000fe80003800100 */
[----:B------:R-:W-:Y:S05]  /*0dd0*/  @P3 BRA `(.L_x_30) ;  /* 0x0000000000203947 */ /* 0x000fea0003800000 */
[----:B-----5:R-:W4:Y:S02]  /*0de0*/  LDS R4, [UR8+0x34] ;  /* 0x00003408ff047984 */ /* 0x020f240008000800 */
[----:B----4-:R-:W-:-:S05]  /*0df0*/  LOP3.LUT R4, R4, 0x38, RZ, 0xb8, !PT ;  /* 0x0000003804047812 */ /* 0x010fca00078eb8ff */
[----:B------:R4:W-:Y:S01]  /*0e00*/  STS [UR8+0x34], R4 ;  /* 0x00003404ff007988 */ /* 0x0009e20008000808 */
[----:B------:R-:W-:Y:S05]  /*0e10*/  @P3 BRA `(.L_x_31) ;  /* 0x0000000000203947 */ /* 0x000fea0003800000 */
[----:B----4-:R-:W4:Y:S01]  /*0e20*/  LDS R4, [UR8+0x8] ;  /* 0x00000808ff047984 */ /* 0x010f220008000800 */
[----:B------:R-:W-:-:S05]  /*0e30*/  IMAD.MOV.U32 R5, RZ, RZ, 0x780 ;  /* 0x00000780ff057424 */ /* 0x000fca00078e00ff */
[----:B----4-:R-:W-:-:S05]  /*0e40*/  LOP3.LUT R4, R4, 0x300, R5, 0xd8, !PT ;  /* 0x0000030004047812 */ /* 0x010fca00078ed805 */
[----:B------:R4:W-:Y:S02]  /*0e50*/  STS [UR8+0x8], R4 ;  /* 0x00000804ff007988 */ /* 0x0009e40008000808 */
.L_x_30:
[----:B------:R-:W-:Y:S05]  /*0e60*/  @P3 BRA `(.L_x_32) ;  /* 0x0000000000283947 */ /* 0x000fea0003800000 */
[----:B----45:R-:W4:Y:S02]  /*0e70*/  LDS R4, [UR8+0x8] ;  /* 0x00000808ff047984 */ /* 0x030f240008000800 */
[----:B----4-:R-:W-:-:S05]  /*0e80*/  LOP3.LUT R4, R4, 0x1800, RZ, 0xb8, !PT ;  /* 0x0000180004047812 */ /* 0x010fca00078eb8ff */
[----:B------:R5:W-:Y:S02]  /*0e90*/  STS [UR8+0x8], R4 ;  /* 0x00000804ff007988 */ /* 0x000be40008000808 */
.L_x_31:
[----:B------:R-:W-:Y:S05]  /*0ea0*/  @P3 BREAK.RELIABLE B2 ;  /* 0x0000000000023942 */ /* 0x000fea0003800100 */
[----:B------:R-:W-:Y:S05]  /*0eb0*/  @P3 BRA `(.L_x_33) ;  /* 0x0000000000243947 */ /* 0x000fea0003800000 */
[----:B----45:R-:W4:Y:S01]  /*0ec0*/  LDS R4, [UR8+0x8] ;  /* 0x00000808ff047984 */ /* 0x030f220008000800 */
[----:B------:R-:W-:-:S05]  /*0ed0*/  IMAD.MOV.U32 R5, RZ, RZ, 0x6000 ;  /* 0x00006000ff057424 */ /* 0x000fca00078e00ff */
[----:B----4-:R-:W-:-:S04]  /*0ee0*/  LOP3.LUT R4, R4, 0x4000, R5, 0xd8, !PT ;  /* 0x0000400004047812 */ /* 0x010fc800078ed805 */
[----:B------:R-:W-:-:S05]  /*0ef0*/  LOP3.LUT R4, R4, 0x400000, RZ, 0xb8, !PT ;  /* 0x0040000004047812 */ /* 0x000fca00078eb8ff */
[----:B------:R4:W-:Y:S02]  /*0f00*/  STS [UR8+0x8], R4 ;  /* 0x00000804ff007988 */ /* 0x0009e40008000808 */
.L_x_32:
[----:B------:R-:W-:Y:S05]  /*0f10*/  BSYNC.RELIABLE B2 ;  /* 0x0000000000027941 */ /* 0x000fea0003800100 */
.L_x_29:
[----:B----45:R-:W4:Y:S02]  /*0f20*/  @!P3 LDS R4, [UR8+0x8] ;  /* 0x00000808ff04b984 */ /* 0x030f240008000800 */
[----:B----4-:R-:W-:-:S05]  /*0f30*/  @!P3 LOP3.LUT R4, R4, 0x8000, RZ, 0xb8, !PT ;  /* 0x000080000404b812 */ /* 0x010fca00078eb8ff */
[----:B------:R4:W-:Y:S02]  /*0f40*/  @!P3 STS [UR8+0x8], R4 ;  /* 0x00000804ff00b988 */ /* 0x0009e40008000808 */
.L_x_33:
[----:B------:R-:W-:Y:S05]  /*0f50*/  BSYNC.RECONVERGENT B3 ;  /* 0x0000000000037941 */ /* 0x000fea0003800200 */
.L_x_28:
[----:B------:R-:W-:Y:S05]  /*0f60*/  WARPSYNC.ALL ;  /* 0x0000000000007948 */ /* 0x000fea0003800000 */
[----:B------:R-:W-:Y:S01]  /*0f70*/  NOP ;  /* 0x0000000000007918 */ /* 0x000fe20000000000 */
[----:B------:R-:W-:-:S04]  /*0f80*/  UIADD3 UR5, UPT, UPT, UR4, 0x80, URZ ;  /* 0x0000008004057890 */ /* 0x000fc8000fffe0ff */
[----:B------:R-:W-:-:S04]  /*0f90*/  UIADD3 UR26, UP0, UPT, UR5, UR20, URZ ;  /* 0x00000014051a7290 */ /* 0x000fc8000ff1e0ff */
[----:B------:R-:W-:Y:S01]  /*0fa0*/  ULEA.HI.X.SX32 UR27, UR5, UR21, 0x1, UP0 ;  /* 0x00000015051b7291 */ /* 0x000fe200080f0eff */
[----:B------:R-:W-:Y:S11]  /*0fb0*/  @P0 BRA `(.L_x_34) ;  /* 0x0000000000300947 */ /* 0x000ff60003800000 */
[----:B----45:R-:W4:Y:S01]  /*0fc0*/  S2R R4, SR_LANEID ;  /* 0x0000000000047919 */ /* 0x030f220000000000 */
[----:B------:R-:W-:Y:S05]  /*0fd0*/  WARPSYNC.ALL ;  /* 0x0000000000007948 */ /* 0x000fea0003800000 */
[----:B------:R-:W-:Y:S01]  /*0fe0*/  NOP ;  /* 0x0000000000007918 */ /* 0x000fe20000000000 */
[----:B----4-:R-:W-:-:S05]  /*0ff0*/  IMAD.SHL.U32 R8, R4, 0x4, RZ ;  /* 0x0000000404087824 */ /* 0x010fca00078e00ff */
[----:B------:R-:W4:Y:S01]  /*1000*/  LDS R9, [R8+UR8] ;  /* 0x0000000808097984 */ /* 0x000f220008000800 */
[----:B------:R-:W-:-:S05]  /*1010*/  IADD3 R4, P1, PT, R8, UR26, RZ ;  /* 0x0000001a08047c10 */ /* 0x000fca000ff3e0ff */
[----:B------:R-:W-:-:S05]  /*1020*/  IMAD.X R5, RZ, RZ, UR27, P1 ;  /* 0x0000001bff057e24 */ /* 0x000fca00088e06ff */
[----:B----4-:R4:W5:Y:S01]  /*1030*/  ATOMG.E.EXCH.STRONG.GPU PT, RZ, [R4], R9 ;  /* 0x0000000904ff73a8 */ /* 0x01096200041ee100 */
[----:B------:R-:W-:-:S04]  /*1040*/  DEPBAR {5,4,3,2,1,0} ;  /* 0x0000003f0000791a */ /* 0x000fc80000000000 */
[----:B------:R-:W2:Y:S02]  /*1050*/  CCTL.E.C.LDCU.IV.DEEP [UR26] ;  /* 0x000000001a007540 */ /* 0x000ea40009c08000 */
[----:B--2---:R4:W-:Y:S01]  /*1060*/  UTMACCTL.IV [UR26] ;  /* 0x000000001a0079b9 */ /* 0x0049e20008000000 */
[----:B------:R-:W-:Y:S01]  /*1070*/  NOP ;  /* 0x0000000000007918 */ /* 0x000fe20000000000 */
.L_x_34:
[----:B------:R-:W-:Y:S05]  /*1080*/  @P0 BRA `(.L_x_35) ;  /* 0x00000000000c0947 */ /* 0x000fea0003800000 */
[----:B------:R0:W-:Y:S01]  /*1090*/  UTMACMDFLUSH ;  /* 0x00000000000079b7 */ /* 0x0001e20000000000 */
[----:B------:R-:W-:Y:S05]  /*10a0*/  @P0 BRA `(.L_x_35) ;  /* 0x0000000000040947 */ /* 0x000fea0003800000 */
[----:B------:R-:W-:-:S04]  /*10b0*/  DEPBAR.LE SB0, 0x0 ;  /* 0x000080000000791a */ /* 0x000fc80000000000 */
.L_x_35:
[----:B------:R-:W-:Y:S05]  /*10c0*/  WARPSYNC.ALL ;  /* 0x0000000000007948 */ /* 0x000fea0003800000 */
[----:B------:R-:W-:Y:S01]  /*10d0*/  NOP ;  /* 0x0000000000007918 */ /* 0x000fe20000000000 */
[----:B-----5:R-:W-:Y:S06]  /*10e0*/  BAR.SYNC.DEFER_BLOCKING 0x0 ;  /* 0x0000000000007b1d */ /* 0x020fec0000010000 */
[----:B------:R-:W-:Y:S02]  /*10f0*/  BSSY.RECONVERGENT B3, `(.L_x_36) ;  /* 0x000000b000037945 */ /* 0x000fe40003800200 */
[----:B------:R-:W-:Y:S06]  /*1100*/  BAR.SYNC.DEFER_BLOCKING 0x0 ;  /* 0x0000000000007b1d */ /* 0x000fec0000010000 */
[----:B------:R5:W-:Y:S01]  /*1110*/  @!P0 STS [R7], RZ ;  /* 0x000000ff07008388 */ /* 0x000be20000000800 */
[----:B------:R-:W-:Y:S01]  /*1120*/  NOP ;  /* 0x0000000000007918 */ /* 0x000fe20000000000 */
[----:B------:R-:W-:Y:S05]  /*1130*/  @P3 BRA `(.L_x_37) ;  /* 0x0000000000183947 */ /* 0x000fea0003800000 */
[----:B----4-:R-:W4:Y:S01]  /*1140*/  LDS R4, [UR8+0x8] ;  /* 0x00000808ff047984 */ /* 0x010f220008000800 */
[----:B------:R-:W2:Y:S01]  /*1150*/  LDC.64 R8, c[0x0][0x390] ;  /* 0x0000e400ff087b82 */ /* 0x000ea20000000a00 */
[----:B------:R-:W-:Y:S02]  /*1160*/  IMAD.MOV.U32 R5, RZ, RZ, 0x70 ;  /* 0x00000070ff057424 */ /* 0x000fe400078e00ff */
[----:B--2---:R2:W-:Y:S03]  /*1170*/  STS.64 [UR8], R8 ;  /* 0x00000008ff007988 */ /* 0x0045e60008000a08 */
[----:B----4-:R-:W-:-:S05]  /*1180*/  LOP3.LUT R4, R4, 0x10, R5, 0xd8, !PT ;  /* 0x0000001004047812 */ /* 0x010fca00078ed805 */
[----:B------:R2:W-:Y:S02]  /*1190*/  STS [UR8+0x8], R4 ;  /* 0x00000804ff007988 */ /* 0x0005e40008000808 */
.L_x_37:
[----:B----4-:R-:W-:Y:S05]  /*11a0*/  BSYNC.RECONVERGENT B3 ;  /* 0x0000000000037941 */ /* 0x010fea0003800200 */
.L_x_36:
[----:B------:R-:W-:Y:S04]  /*11b0*/  BSSY.RECONVERGENT B4, `(.L_x_38) ;  /* 0x0000011000047945 */ /* 0x000fe80003800200 */
[----:B------:R-:W-:Y:S04]  /*11c0*/  BSSY.RELIABLE B3, `(.L_x_39) ;  /* 0x000000e000037945 */ /* 0x000fe80003800100 */
[----:B------:R-:W-:Y:S05]  /*11d0*/  @P3 BRA `(.L_x_40) ;  /* 0x0000000000243947 */ /* 0x000fea0003800000 */
[----:B--2---:R-:W2:Y:S01]  /*11e0*/  LDS R4, [UR8+0x34] ;  /* 0x00003408ff047984 */ /* 0x004ea20008000800 */
[----:B------:R-:W-:-:S05]  /*11f0*/  IMAD.MOV.U32 R5, RZ, RZ, 0x3f000000 ;  /* 0x3f000000ff057424 */ /* 0x000fca00078e00ff */
[----:B--2---:R-:W-:-:S05]  /*1200*/  LOP3.LUT R4, R4, 0xff000000, R5, 0xb8, !PT ;  /* 0xff00000004047812 */ /* 0x004fca00078eb805 */
[----:B------:R2:W-:Y:S01]  /*1210*/  STS [UR8+0x34], R4 ;  /* 0x00003404ff007988 */ /* 0x0005e20008000808 */
[----:B------:R-:W-:Y:S05]  /*1220*/  @P3 BRA `(.L_x_41) ;  /* 0x00000000001c3947 */ /* 0x000fea0003800000 */
[----:B--2---:R-:W2:Y:S01]  /*1230*/  LDS R4, [UR8+0x38] ;  /* 0x00003808ff047984 */ /* 0x004ea20008000800 */
[----:B------:R-:W-:-:S05]  /*1240*/  IMAD.MOV.U32 R5, RZ, RZ, 0x3f ;  /* 0x0000003fff057424 */ /* 0x000fca00078e00ff */
[----:B--2---:R-:W-:-:S05]  /*1250*/  LOP3.LUT R4, R4, 0xff, R5, 0xb8, !PT ;  /* 0x000000ff04047812 */ /* 0x004fca00078eb805 */
[----:B------:R4:W-:Y:S02]  /*1260*/  STS [UR8+0x38], R4 ;  /* 0x00003804ff007988 */ /* 0x0009e40008000808 */
.L_x_40:
[----:B------:R-:W-:Y:S05]  /*1270*/  @P3 BREAK.RELIABLE B3 ;  /* 0x0000000000033942 */ /* 0x000fea0003800100 */
[----:B------:R-:W-:Y:S05]  /*1280*/  @P3 BRA `(.L_x_42) ;  /* 0x00000000000c3947 */ /* 0x000fea0003800000 */
[----:B------:R2:W-:Y:S02]  /*1290*/  STS [UR8+0x20], R3 ;  /* 0x00002003ff007988 */ /* 0x0005e40008000808 */
.L_x_41:
[----:B------:R-:W-:Y:S05]  /*12a0*/  BSYNC.RELIABLE B3 ;  /* 0x0000000000037941 */ /* 0x000fea0003800100 */
.L_x_39:
[----:B------:R2:W-:Y:S02]  /*12b0*/  @!P3 STS [UR8+0x24], R2 ;  /* 0x00002402ff00b988 */ /* 0x0005e40008000808 */
.L_x_42:
[----:B------:R-:W-:Y:S05]  /*12c0*/  BSYNC.RECONVERGENT B4 ;  /* 0x0000000000047941 */ /* 0x000fea0003800200 */
.L_x_38:
[----:B------:R-:W-:Y:S05]  /*12d0*/  WARPSYNC.ALL ;  /* 0x0000000000007948 */ /* 0x000fea0003800000 */
[----:B------:R-:W-:Y:S01]  /*12e0*/  NOP ;  /* 0x0000000000007918 */ /* 0x000fe20000000000 */
[----:B------:R-:W-:Y:S04]  /*12f0*/  BSSY.RECONVERGENT B4, `(.L_x_43) ;  /* 0x000000e000047945 */ /* 0x000fe80003800200 */
[----:B------:R-:W-:Y:S05]  /*1300*/  @P3 BRA `(.L_x_44) ;  /* 0x0000000000303947 */ /* 0x000fea0003800000 */
[----:B--23--:R-:W2:Y:S01]  /*1310*/  LDS R3, [UR8+0x34] ;  /* 0x00003408ff037984 */ /* 0x00cea20008000800 */
[----:B----4-:R-:W3:Y:S03]  /*1320*/  LDC.64 R4, c[0x0][0x3b8] ;  /* 0x0000ee00ff047b82 */ /* 0x010ee60000000a00 */
[----:B------:R-:W4:Y:S01]  /*1330*/  LDS R2, [UR8+0x1c] ;  /* 0x00001c08ff027984 */ /* 0x000f220008000800 */
[C---:B---3--:R-:W-:Y:S01]  /*1340*/  SHF.L.U64.HI R5, R4.reuse, 0x1, R5 ;  /* 0x0000000104057819 */ /* 0x048fe20000010205 */
[----:B------:R-:W-:-:S03]  /*1350*/  IMAD.SHL.U32 R4, R4, 0x2, RZ ;  /* 0x0000000204047824 */ /* 0x000fc600078e00ff */
[--C-:B-----5:R-:W-:Y:S02]  /*1360*/  SHF.R.U32.HI R7, RZ, 0x4, R5.reuse ;  /* 0x00000004ff077819 */ /* 0x120fe40000011605 */
[----:B------:R-:W-:-:S05]  /*1370*/  SHF.R.U64 R4, R4, 0x4, R5 ;  /* 0x0000000404047819 */ /* 0x000fca0000001205 */
[----:B------:R3:W-:Y:S01]  /*1380*/  STS [UR8+0xc], R4 ;  /* 0x00000c04ff007988 */ /* 0x0007e20008000808 */
[----:B--2---:R-:W-:Y:S02]  /*1390*/  LOP3.LUT R3, R3, 0x7, RZ, 0xb8, !PT ;  /* 0x0000000703037812 */ /* 0x004fe400078eb8ff */
[----:B----4-:R-:W-:-:S03]  /*13a0*/  LOP3.LUT R2, R2, 0xf, R7, 0xb8, !PT ;  /* 0x0000000f02027812 */ /* 0x010fc600078eb807 */
[----:B------:R3:W-:Y:S04]  /*13b0*/  STS [UR8+0x34], R3 ;  /* 0x00003403ff007988 */ /* 0x0007e80008000808 */
[----:B------:R3:W-:Y:S02]  /*13c0*/  STS [UR8+0x1c], R2 ;  /* 0x00001c02ff007988 */ /* 0x0007e40008000808 */
.L_x_44:
[----:B------:R-:W-:Y:S05]  /*13d0*/  BSYNC.RECONVERGENT B4 ;  /* 0x0000000000047941 */ /* 0x000fea0003800200 */
.L_x_43:
[----:B------:R-:W-:Y:S04]  /*13e0*/  BSSY.RECONVERGENT B5, `(.L_x_45) ;  /* 0x000001a000057945 */ /* 0x000fe80003800200 */
[----:B------:R-:W-:Y:S04]  /*13f0*/  BSSY.RELIABLE B4, `(.L_x_46) ;  /* 0x0000015000047945 */ /* 0x000fe80003800100 */
[----:B------:R-:W-:Y:S05]  /*1400*/  @P3 BRA `(.L_x_47) ;  /* 0x0000000000203947 */ /* 0x000fea0003800000 */
[----:B--23--:R-:W2:Y:S02]  /*1410*/  LDS R2, [UR8+0x34] ;  /* 0x00003408ff027984 */ /* 0x00cea40008000800 */
[----:B--2---:R-:W-:-:S05]  /*1420*/  LOP3.LUT R2, R2, 0x38, RZ, 0xb8, !PT ;  /* 0x0000003802027812 */ /* 0x004fca00078eb8ff */
[----:B------:R2:W-:Y:S01]  /*1430*/  STS [UR8+0x34], R2 ;  /* 0x00003402ff007988 */ /* 0x0005e20008000808 */
[----:B------:R-:W-:Y:S05]  /*1440*/  @P3 BRA `(.L_x_48) ;  /* 0x0000000000203947 */ /* 0x000fea0003800000 */
[----:B--2---:R-:W2:Y:S01]  /*1450*/  LDS R2, [UR8+0x8] ;  /* 0x00000808ff027984 */ /* 0x004ea20008000800 */
[----:B------:R-:W-:-:S05]  /*1460*/  IMAD.MOV.U32 R3, RZ, RZ, 0x780 ;  /* 0x00000780ff037424 */ /* 0x000fca00078e00ff */
[----:B--2---:R-:W-:-:S05]  /*1470*/  LOP3.LUT R2, R2, 0x300, R3, 0xd8, !PT ;  /* 0x0000030002027812 */ /* 0x004fca00078ed803 */
[----:B------:R2:W-:Y:S02]  /*1480*/  STS [UR8+0x8], R2 ;  /* 0x00000802ff007988 */ /* 0x0005e40008000808 */
.L_x_47:
[----:B------:R-:W-:Y:S05]  /*1490*/  @P3 BRA `(.L_x_49) ;  /* 0x0000000000283947 */ /* 0x000fea0003800000 */
[----:B--23--:R-:W2:Y:S02]  /*14a0*/  LDS R2, [UR8+0x8] ;  /* 0x00000808ff027984 */ /* 0x00cea40008000800 */
[----:B--2---:R-:W-:-:S05]  /*14b0*/  LOP3.LUT R2, R2, 0x1800, RZ, 0xb8, !PT ;  /* 0x0000180002027812 */ /* 0x004fca00078eb8ff */
[----:B------:R3:W-:Y:S02]  /*14c0*/  STS [UR8+0x8], R2 ;  /* 0x00000802ff007988 */ /* 0x0007e40008000808 */
.L_x_48:
[----:B------:R-:W-:Y:S05]  /*14d0*/  @P3 BREAK.RELIABLE B4 ;  /* 0x0000000000043942 */ /* 0x000fea0003800100 */
[----:B------:R-:W-:Y:S05]  /*14e0*/  @P3 BRA `(.L_x_50) ;  /* 0x0000000000243947 */ /* 0x000fea0003800000 */
[----:B--23--:R-:W2:Y:S01]  /*14f0*/  LDS R2, [UR8+0x8] ;  /* 0x00000808ff027984 */ /* 0x00cea20008000800 */
[----:B------:R-:W-:-:S05]  /*1500*/  IMAD.MOV.U32 R3, RZ, RZ, 0x6000 ;  /* 0x00006000ff037424 */ /* 0x000fca00078e00ff */
[----:B--2---:R-:W-:-:S04]  /*1510*/  LOP3.LUT R2, R2, 0x6000, R3, 0xd8, !PT ;  /* 0x0000600002027812 */ /* 0x004fc800078ed803 */
[----:B------:R-:W-:-:S05]  /*1520*/  LOP3.LUT R2, R2, 0x400000, RZ, 0xb8, !PT ;  /* 0x0040000002027812 */ /* 0x000fca00078eb8ff */
[----:B------:R2:W-:Y:S02]  /*1530*/  STS [UR8+0x8], R2 ;  /* 0x00000802ff007988 */ /* 0x0005e40008000808 */
.L_x_49:
[----:B------:R-:W-:Y:S05]  /*1540*/  BSYNC.RELIABLE B4 ;  /* 0x0000000000047941 */ /* 0x000fea0003800100 */
.L_x_46:
[----:B--23--:R-:W2:Y:S02]  /*1550*/  @!P3 LDS R2, [UR8+0x8] ;  /* 0x00000808ff02b984 */ /* 0x00cea40008000800 */
[----:B--2---:R-:W-:-:S05]  /*1560*/  @!P3 LOP3.LUT R2, R2, 0x8000, RZ, 0xb8, !PT ;  /* 0x000080000202b812 */ /* 0x004fca00078eb8ff */
[----:B------:R2:W-:Y:S02]  /*1570*/  @!P3 STS [UR8+0x8], R2 ;  /* 0x00000802ff00b988 */ /* 0x0005e40008000808 */
.L_x_50:
[----:B------:R-:W-:Y:S05]  /*1580*/  BSYNC.RECONVERGENT B5 ;  /* 0x0000000000057941 */ /* 0x000fea0003800200 */
.L_x_45:
[----:B------:R-:W-:Y:S05]  /*1590*/  WARPSYNC.ALL ;  /* 0x0000000000007948 */ /* 0x000fea0003800000 */
[----:B------:R-:W-:Y:S01]  /*15a0*/  NOP ;  /* 0x0000000000007918 */ /* 0x000fe20000000000 */
[----:B------:R-:W-:-:S04]  /*15b0*/  UIADD3 UR4, UPT, UPT, UR4, 0x100, URZ ;  /* 0x0000010004047890 */ /* 0x000fc8000fffe0ff */
[----:B------:R-:W-:-:S04]  /*15c0*/  UIADD3 UR20, UP0, UPT, UR4, UR20, URZ ;  /* 0x0000001404147290 */ /* 0x000fc8000ff1e0ff */
[----:B------:R-:W-:Y:S01]  /*15d0*/  ULEA.HI.X.SX32 UR21, UR4, UR21, 0x1, UP0 ;  /* 0x0000001504157291 */ /* 0x000fe200080f0eff */
[----:B------:R-:W-:Y:S11]  /*15e0*/  @P0 BRA `(.L_x_51) ;  /* 0x0000000000300947 */ /* 0x000ff60003800000 */
[----:B--23--:R-:W2:Y:S01]  /*15f0*/  S2R R2, SR_LANEID ;  /* 0x0000000000027919 */ /* 0x00cea20000000000 */
[----:B------:R-:W-:Y:S05]  /*1600*/  WARPSYNC.ALL ;  /* 0x0000000000007948 */ /* 0x000fea0003800000 */
[----:B------:R-:W-:Y:S01]  /*1610*/  NOP ;  /* 0x0000000000007918 */ /* 0x000fe20000000000 */
[----:B--2-4-:R-:W-:-:S05]  /*1620*/  IMAD.SHL.U32 R4, R2, 0x4, RZ ;  /* 0x0000000402047824 */ /* 0x014fca00078e00ff */
[----:B------:R-:W2:Y:S01]  /*1630*/  LDS R5, [R4+UR8] ;  /* 0x0000000804057984 */ /* 0x000ea20008000800 */
[----:B------:R-:W-:-:S05]  /*1640*/  IADD3 R2, P1, PT, R4, UR20, RZ ;  /* 0x0000001404027c10 */ /* 0x000fca000ff3e0ff */
[----:B------:R-:W-:-:S05]  /*1650*/  IMAD.X R3, RZ, RZ, UR21, P1 ;  /* 0x00000015ff037e24 */ /* 0x000fca00088e06ff */
[----:B--2---:R2:W3:Y:S01]  /*1660*/  ATOMG.E.EXCH.STRONG.GPU PT, RZ, [R2], R5 ;  /* 0x0000000502ff73a8 */ /* 0x0044e200041ee100 */
[----:B------:R-:W-:-:S04]  /*1670*/  DEPBAR {5,4,3,2,1,0} ;  /* 0x0000003f0000791a */ /* 0x000fc80000000000 */
[----:B------:R-:W4:Y:S02]  /*1680*/  CCTL.E.C.LDCU.IV.DEEP [UR20] ;  /* 0x0000000014007540 */ /* 0x000f240009c08000 */
[----:B----4-:R2:W-:Y:S01]  /*1690*/  UTMACCTL.IV [UR20] ;  /* 0x00000000140079b9 */ /* 0x0105e20008000000 */
[----:B------:R-:W-:Y:S01]  /*16a0*/  NOP ;  /* 0x0000000000007918 */ /* 0x000fe20000000000 */
.L_x_51:
[----:B------:R-:W-:Y:S05]  /*16b0*/  @P0 BRA `(.L_x_52) ;  /* 0x00000000000c0947 */ /* 0x000fea0003800000 */
[----:B------:R0:W-:Y:S01]  /*16c0*/  UTMACMDFLUSH ;  /* 0x00000000000079b7 */ /* 0x0001e20000000000 */
[----:B------:R-:W-:Y:S05]  /*16d0*/  @P0 BRA `(.L_x_52) ;  /* 0x0000000000040947 */ /* 0x000fea0003800000 */
[----:B------:R-:W-:-:S04]  /*16e0*/  DEPBAR.LE SB0, 0x0 ;  /* 0x000080000000791a */ /* 0x000fc80000000000 */
.L_x_52:
[----:B------:R-:W-:Y:S05]  /*16f0*/  WARPSYNC.ALL ;  /* 0x0000000000007948 */ /* 0x000fea0003800000 */
[----:B------:R-:W-:Y:S01]  /*1700*/  NOP ;  /* 0x0000000000007918 */ /* 0x000fe20000000000 */
[----:B---3--:R-:W-:Y:S01]  /*1710*/  BAR.SYNC.DEFER_BLOCKING 0x0 ;  /* 0x0000000000007b1d */ /* 0x008fe20000010000 */
[----:B--2---:R-:W-:Y:S01]  /*1720*/  SHF.R.U32.HI R2, RZ, 0x5, R0 ;  /* 0x00000005ff027819 */ /* 0x004fe20000011600 */
[----:B------:R-:W-:Y:S01]  /*1730*/  UIADD3 UR12, UPT, UPT, UR8, 0x4010, URZ ;  /* 0x00004010080c7890 */ /* 0x000fe2000fffe0ff */
[----:B------:R-:W-:Y:S01]  /*1740*/  ISETP.GE.AND P0, PT, R6, 0x1, PT ;  /* 0x000000010600780c */ /* 0x000fe20003f06270 */
[----:B------:R-:W-:Y:S01]  /*1750*/  USHF.L.U32 UR15, UR7, 0x6, URZ ;  /* 0x00000006070f7899 */ /* 0x000fe200080006ff */
[----:B------:R-:W-:Y:S01]  /*1760*/  R2UR UR22, R2 ;  /* 0x00000000021672ca */ /* 0x000fe200000e0000 */
[----:B------:R-:W-:Y:S01]  /*1770*/  VOTEU.ALL UP0, P3 ;  /* 0x0000000000ff7886 */ /* 0x000fe20001800000 */
[----:B------:R-:W-:Y:S01]  /*1780*/  UMOV UR4, 0x1 ;  /* 0x0000000100047882 */ /* 0x000fe20000000000 */
[----:B------:R-:W-:Y:S01]  /*1790*/  VOTEU.ALL UP1, P3 ;  /* 0x0000000000ff7886 */ /* 0x000fe20001820000 */
[----:B------:R-:W-:Y:S01]  /*17a0*/  USHF.L.U32 UR19, UR9, 0x6, URZ ;  /* 0x0000000609137899 */ /* 0x000fe200080006ff */
[----:B------:R-:W-:Y:S01]  /*17b0*/  BSSY.RECONVERGENT B5, `(.L_x_53) ;  /* 0x0000018000057945 */ /* 0x000fe20003800200 */
[----:B------:R-:W-:-:S04]  /*17c0*/  @!UP0 UIADD3 UR10, UPT, UPT, -UR4, 0x100000, URZ ;  /* 0x00100000040a8890 */ /* 0x000fc8000fffe1ff */
[----:B------:R-:W-:Y:S02]  /*17d0*/  @!UP0 USHF.L.U32 UR11, UR10, 0xb, URZ ;  /* 0x0000000b0a0b8899 */ /* 0x000fe400080006ff */
[----:B------:R-:W-:Y:S02]  /*17e0*/  @!UP0 USHF.L.U32 UR10, UR10, 0x1, URZ ;  /* 0x000000010a0a8899 */ /* 0x000fe400080006ff */
[----:B------:R-:W-:-:S04]  /*17f0*/  @!UP0 UIADD3 UR4, UPT, UPT, -UR4, 0x100000, URZ ;  /* 0x0010000004048890 */ /* 0x000fc8000fffe1ff */
[----:B------:R-:W-:Y:S02]  /*1800*/  @!UP0 USHF.L.U32 UR5, UR4, 0xb, URZ ;  /* 0x0000000b04058899 */ /* 0x000fe400080006ff */
[----:B------:R-:W-:Y:S01]  /*1810*/  @!UP0 USHF.L.U32 UR4, UR4, 0x1, URZ ;  /* 0x0000000104048899 */ /* 0x000fe200080006ff */
[----:B------:R-:W-:Y:S01]  /*1820*/  VOTEU.ALL UP0, P3 ;  /* 0x0000000000ff7886 */ /* 0x000fe20001800000 */
[----:B------:R-:W2:Y:S04]  /*1830*/  FENCE.VIEW.ASYNC.S ;  /* 0x00000000000073c6 */ /* 0x000ea80000000000 */
[----:B--2---:R2:W3:Y:S06]  /*1840*/  @!UP0 SYNCS.EXCH.64 URZ, [UR8+0x4000], UR10 ;  /* 0x0040000a08ff85b2 */ /* 0x0044ec0008000100 */
[----:B------:R2:W3:Y:S02]  /*1850*/  @!UP1 SYNCS.EXCH.64 URZ, [UR8+0x4010], UR4 ;  /* 0x0040100408ff95b2 */ /* 0x0004e40008000100 */
[----:B---3--:R-:W-:Y:S06]  /*1860*/  BAR.SYNC.DEFER_BLOCKING 0x0 ;  /* 0x0000000000007b1d */ /* 0x008fec0000010000 */
[----:B------:R-:W-:Y:S05]  /*1870*/  @P3 BRA `(.L_x_54) ;  /* 0x00000000002c3947 */ /* 0x000fea0003800000 */
[----:B--2---:R-:W-:Y:S02]  /*1880*/  UMOV UR4, 0x1 ;  /* 0x0000000100047882 */ /* 0x004fe40000000000 */
[----:B------:R-:W-:-:S04]  /*1890*/  UIADD3 UR10, UPT, UPT, -UR4, 0x100000, URZ ;  /* 0x00100000040a7890 */ /* 0x000fc8000fffe1ff */
[----:B------:R-:W-:Y:S02]  /*18a0*/  USHF.L.U32 UR11, UR10, 0xb, URZ ;  /* 0x0000000b0a0b7899 */ /* 0x000fe400080006ff */
[----:B------:R-:W-:Y:S02]  /*18b0*/  USHF.L.U32 UR10, UR10, 0x1, URZ ;  /* 0x000000010a0a7899 */ /* 0x000fe400080006ff */
[----:B------:R-:W-:-:S04]  /*18c0*/  UIADD3 UR4, UPT, UPT, -UR4, 0x100000, URZ ;  /* 0x0010000004047890 */ /* 0x000fc8000fffe1ff */
[----:B------:R-:W-:Y:S02]  /*18d0*/  USHF.L.U32 UR5, UR4, 0xb, URZ ;  /* 0x0000000b04057899 */ /* 0x000fe400080006ff */
[----:B------:R-:W-:Y:S01]  /*18e0*/  USHF.L.U32 UR4, UR4, 0x1, URZ ;  /* 0x0000000104047899 */ /* 0x000fe200080006ff */
[----:B------:R-:W2:Y:S03]  /*18f0*/  FENCE.VIEW.ASYNC.S ;  /* 0x00000000000073c6 */ /* 0x000ea60000000000 */
[----:B--2---:R3:W2:Y:S08]  /*1900*/  SYNCS.EXCH.64 URZ, [UR8+0x4008], UR10 ;  /* 0x0040080a08ff75b2 */ /* 0x0046b00008000100 */
[----:B------:R3:W4:Y:S02]  /*1910*/  SYNCS.EXCH.64 URZ, [UR8+0x4018], UR4 ;  /* 0x0040180408ff75b2 */ /* 0x0007240008000100 */
[----:B---3--:R-:W-:Y:S01]  /*1920*/  NOP ;  /* 0x0000000000007918 */ /* 0x008fe20000000000 */
.L_x_54:
[----:B--2---:R-:W-:Y:S05]  /*1930*/  BSYNC.RECONVERGENT B5 ;  /* 0x0000000000057941 */ /* 0x004fea0003800200 */
.L_x_53:
[----:B------:R-:W-:Y:S05]  /*1940*/  @!P0 BRA `(.L_x_55) ;  /* 0x0000000800108947 */ /* 0x000fea0003800000 */
[----:B----4-:R-:W-:Y:S01]  /*1950*/  BAR.SYNC.DEFER_BLOCKING 0x0 ;  /* 0x0000000000007b1d */ /* 0x010fe20000010000 */
[----:B------:R-:W-:Y:S01]  /*1960*/  @!P3 IMAD.MOV.U32 R2, RZ, RZ, 0x2000 ;  /* 0x00002000ff02b424 */ /* 0x000fe200078e00ff */
[----:B------:R-:W-:Y:S02]  /*1970*/  ELECT P1, URZ, PT ;  /* 0x0000000000ff782f */ /* 0x000fe40003820000 */
[----:B------:R-:W-:Y:S02]  /*1980*/  ELECT P0, URZ, PT ;  /* 0x0000000000ff782f */ /* 0x000fe40003800000 */
[C---:B------:R-:W-:Y:S01]  /*1990*/  ISETP.LT.U32.AND P1, PT, R20.reuse, 0x20, P1 ;  /* 0x000000201400780c */ /* 0x040fe20000f21070 */
[----:B------:R-:W-:Y:S01]  /*19a0*/  UMOV UR11, UR15 ;  /* 0x0000000f000b7c82 */ /* 0x000fe20008000000 */
[----:B------:R-:W-:Y:S01]  /*19b0*/  ISETP.LT.U32.AND P0, PT, R20, 0x20, P0 ;  /* 0x000000201400780c */ /* 0x000fe20000701070 */
[----:B------:R-:W-:-:S10]  /*19c0*/  UIADD3 UR16, UPT, UPT, UR8, 0x2000, URZ ;  /* 0x0000200008107890 */ /* 0x000fd4000fffe0ff */
[----:B------:R-:W-:Y:S01]  /*19d0*/  VOTEU.ANY UP0, P1 ;  /* 0x0000000000ff7886 */ /* 0x000fe20000800100 */
[----:B------:R-:W-:Y:S01]  /*19e0*/  VOTEU.ANY UP2, P1 ;  /* 0x0000000000ff7886 */ /* 0x000fe20000840100 */
[----:B------:R-:W-:Y:S01]  /*19f0*/  VOTEU.ANY UP1, P0 ;  /* 0x0000000000ff7886 */ /* 0x000fe20000020100 */
[----:B------:R-:W-:Y:S01]  /*1a00*/  VOTEU.ANY UP3, P0 ;  /* 0x0000000000ff7886 */ /* 0x000fe20000060100 */
[----:B------:R2:W-:Y:S01]  /*1a10*/  @!P3 SYNCS.ARRIVE.TRANS64 RZ, [UR8+0x4000], R2 ;  /* 0x00400002ffffb9a7 */ /* 0x0005e20008000008 */
[----:B------:R3:W-:Y:S06]  /*1a20*/  MEMBAR.ALL.CTA ;  /* 0x0000000000007992 */ /* 0x0007ec0000008000 */
[----:B---3--:R-:W3:Y:S01]  /*1a30*/  FENCE.VIEW.ASYNC.S ;  /* 0x00000000000073c6 */ /* 0x008ee20000000000 */
[----:B------:R-:W-:Y:S01]  /*1a40*/  @UP0 UIADD3 UR9, UPT, UPT, UR8, 0x4000, URZ ;  /* 0x0000400008090890 */ /* 0x000fe2000fffe0ff */
[----:B------:R-:W-:Y:S01]  /*1a50*/  @UP0 UMOV UR10, URZ ;  /* 0x000000ff000a0c82 */ /* 0x000fe20008000000 */
[----:B------:R-:W-:Y:S01]  /*1a60*/  @UP1 UIADD3 UR17, UPT, UPT, UR8, 0x4000, URZ ;  /* 0x0000400008111890 */ /* 0x000fe2000fffe0ff */
[----:B------:R-:W-:Y:S01]  /*1a70*/  @UP1 UMOV UR18, URZ ;  /* 0x000000ff00121c82 */ /* 0x000fe20008000000 */
[----:B------:R-:W-:Y:S01]  /*1a80*/  UISETP.NE.U32.AND UP0, UPT, UR22, URZ, UPT ;  /* 0x000000ff1600728c */ /* 0x000fe2000bf05070 */
[----:B---3--:R-:W-:Y:S06]  /*1a90*/  BAR.SYNC.DEFER_BLOCKING 0x0 ;  /* 0x0000000000007b1d */ /* 0x008fec0000010000 */
[----:B------:R2:W-:Y:S02]  /*1aa0*/  @UP2 UTMALDG.2D [UR8], [UR24] ;  /* 0x00000008180025b4 */ /* 0x0005e40008008000 */
[----:B------:R-:W-:Y:S06]  /*1ab0*/  BAR.SYNC.DEFER_BLOCKING 0x0 ;  /* 0x0000000000007b1d */ /* 0x000fec0000010000 */
[----:B------:R2:W-:Y:S02]  /*1ac0*/  @UP3 UTMALDG.2D [UR16], [UR26] ;  /* 0x000000101a0035b4 */ /* 0x0005e40008008000 */
[----:B------:R-:W-:Y:S06]  /*1ad0*/  BAR.SYNC.DEFER_BLOCKING 0x0 ;  /* 0x0000000000007b1d */ /* 0x000fec0000010000 */
[----:B------:R-:W3:Y:S02]  /*1ae0*/  SYNCS.PHASECHK.TRANS64.TRYWAIT P0, [UR8+0x4000], RZ ;  /* 0x004000ffff0075a7 */ /* 0x000ee40008001108 */
[----:B--23--:R-:W-:Y:S05]  /*1af0*/  @!P0 BRA `(.L_x_56) ;  /* 0x0000000c00308947 */ /* 0x00cfea0003800000 */
.L_x_70:
[----:B------:R-:W-:Y:S05]  /*1b00*/  BRA.U UP0, `(.L_x_57) ;  /* 0x00000001004c7547 */ /* 0x000fea000b800000 */
[----:B------:R-:W-:Y:S02]  /*1b10*/  USHF.R.U32.HI UR4, URZ, 0x4, UR8 ;  /* 0x00000004ff047899 */ /* 0x000fe40008011608 */
[----:B------:R-:W-:Y:S02]  /*1b20*/  USHF.R.U32.HI UR6, URZ, 0x4, UR16 ;  /* 0x00000004ff067899 */ /* 0x000fe40008011610 */
[----:B------:R-:W-:Y:S02]  /*1b30*/  USGXT.U32 UR4, UR4, 0xe ;  /* 0x0000000e0404789a */ /* 0x000fe40008000000 */
[----:B------:R-:W-:Y:S01]  /*1b40*/  USGXT.U32 UR6, UR6, 0xe ;  /* 0x0000000e0606789a */ /* 0x000fe20008000000 */
[----:B------:R-:W-:Y:S01]  /*1b50*/  UMOV UR10, 0xfffffffe ;  /* 0xfffffffe000a7882 */ /* 0x000fe20000000000 */
[----:B------:R-:W-:Y:S01]  /*1b60*/  UMOV UR11, 0x7fffbfdf ;  /* 0x7fffbfdf000b7882 */ /* 0x000fe20000000000 */
[----:B------:R-:W-:Y:S01]  /*1b70*/  UMOV UR5, URZ ;  /* 0x000000ff00057c82 */ /* 0x000fe20008000000 */
[----:B------:R-:W-:Y:S01]  /*1b80*/  UMOV UR7, URZ ;  /* 0x000000ff00077c82 */ /* 0x000fe20008000000 */
[----:B------:R-:W-:-:S02]  /*1b90*/  UIADD3.64 UR16, UPT, UPT, UR4, -UR10, URZ ;  /* 0x8000000a04107297 */ /* 0x000fc4000fffe0ff */
[----:B------:R-:W-:Y:S01]  /*1ba0*/  UIADD3.64 UR10, UPT, UPT, UR6, -UR10, URZ ;  /* 0x8000000a060a7297 */ /* 0x000fe2000fffe0ff */
[----:B------:R-:W-:Y:S01]  /*1bb0*/  UMOV UR28, 0x0 ;  /* 0x00000000001c7882 */ /* 0x000fe20000000000 */
[----:B------:R-:W-:Y:S01]  /*1bc0*/  UMOV UR29, 0x4100010 ;  /* 0x04100010001d7882 */ /* 0x000fe20000000000 */
[----:B------:R-:W-:Y:S01]  /*1bd0*/  UMOV UR5, 0x80004020 ;  /* 0x8000402000057882 */ /* 0x000fe20000000000 */
[----:B------:R-:W-:Y:S01]  /*1be0*/  UMOV UR7, 0x80004020 ;  /* 0x8000402000077882 */ /* 0x000fe20000000000 */
[----:B------:R-:W-:Y:S01]  /*1bf0*/  UMOV UR30, 0x0 ;  /* 0x00000000001e7882 */ /* 0x000fe20000000000 */
[----:B------:R-:W-:Y:S01]  /*1c00*/  UMOV UR31, 0x4100010 ;  /* 0x04100010001f7882 */ /* 0x000fe20000000000 */
[----:B------:R2:W-:Y:S02]  /*1c10*/  UTCHMMA gdesc[UR4], gdesc[UR6], tmem[UR23], tmem[UR28], idesc[UR29], !UPT ;  /* 0x00ff1c06040075ea */ /* 0x0005e4000f800017 */
[----:B------:R2:W-:Y:S01]  /*1c20*/  UTCHMMA gdesc[UR16], gdesc[UR10], tmem[UR23], tmem[UR30], idesc[UR31], UPT ;  /* 0x00ff1e0a100075ea */ /* 0x0005e2000b800017 */
[----:B------:R-:W-:-:S02]  /*1c30*/  NOP ;  /* 0x0000000000007918 */ /* 0x000fc40000000000 */
.L_x_57:
[----:B------:R-:W-:Y:S01]  /*1c40*/  ELECT P0, URZ, PT ;  /* 0x0000000000ff782f */ /* 0x000fe20003800000 */
[----:B--2---:R-:W-:Y:S01]  /*1c50*/  UMOV UR4, UR12 ;  /* 0x0000000c00047c82 */ /* 0x004fe20008000000 */
[----:B------:R-:W-:Y:S02]  /*1c60*/  UMOV UR5, URZ ;  /* 0x000000ff00057c82 */ /* 0x000fe40008000000 */
[----:B------:R-:W-:-:S13]  /*1c70*/  ISETP.LT.U32.AND P0, PT, R20, 0x20, P0 ;  /* 0x000000201400780c */ /* 0x000fda0000701070 */
[----:B------:R-:W-:Y:S01]  /*1c80*/  VOTEU.ANY UP0, P0 ;  /* 0x0000000000ff7886 */ /* 0x000fe20000000100 */
[----:B------:R-:W-:Y:S01]  /*1c90*/  VOTEU.ANY UP1, P0 ;  /* 0x0000000000ff7886 */ /* 0x000fe20000020100 */
[----:B------:R-:W-:-:S03]  /*1ca0*/  ISETP.GE.U32.AND P0, PT, R6, 0x21, PT ;  /* 0x000000210600780c */ /* 0x000fc60003f06070 */
[----:B------:R-:W-:Y:S02]  /*1cb0*/  @UP0 UMOV UR4, UR4 ;  /* 0x0000000400040c82 */ /* 0x000fe40008000000 */
[----:B------:R2:W-:Y:S01]  /*1cc0*/  @UP1 UTCBAR [UR4], URZ ;  /* 0x000000ff040013e9 */ /* 0x0005e200080000ff */
[----:B------:R-:W-:Y:S06]  /*1cd0*/  BAR.SYNC.DEFER_BLOCKING 0x0 ;  /* 0x0000000000007b1d */ /* 0x000fec0000010000 */
[----:B------:R-:W3:Y:S02]  /*1ce0*/  SYNCS.PHASECHK.TRANS64.TRYWAIT P1, [UR8+0x4010], RZ ;  /* 0x004010ffff0075a7 */ /* 0x000ee40008021108 */
[----:B--23--:R-:W-:Y:S05]  /*1cf0*/  @!P1 BRA `(.L_x_58) ;  /* 0x0000000800bc9947 */ /* 0x00cfea0003800000 */
.L_x_71:
[----:B------:R-:W-:Y:S01]  /*1d00*/  UMOV UR4, URZ ;  /* 0x000000ff00047c82 */ /* 0x000fe20008000000 */
[----:B------:R-:W-:Y:S05]  /*1d10*/  @!P0 BRA `(.L_x_55) ;  /* 0x00000004001c8947 */ /* 0x000fea0003800000 */
[----:B------:R-:W2:Y:S01]  /*1d20*/  LDCU UR29, c[0x0][0x3a0] ;  /* 0x00007400ff1d77ac */ /* 0x000ea20008000800 */
[----:B------:R-:W-:Y:S01]  /*1d30*/  UMOV UR9, 0x1 ;  /* 0x0000000100097882 */ /* 0x000fe20000000000 */
[----:B------:R-:W-:-:S05]  /*1d40*/  UMOV UR14, 0x20 ;  /* 0x00000020000e7882 */ /* 0x000fca0000000000 */
.L_x_62:
[----:B------:R-:W-:Y:S01]  /*1d50*/  BAR.SYNC.DEFER_BLOCKING 0x0 ;  /* 0x0000000000007b1d */ /* 0x000fe20000010000 */
[----:B------:R-:W-:Y:S01]  /*1d60*/  ULEA UR28, UR9, UR8, 0x3 ;  /* 0x00000008091c7291 */ /* 0x000fe2000f8e18ff */
[----:B------:R-:W-:Y:S01]  /*1d70*/  @!P3 IMAD.MOV.U32 R2, RZ, RZ, 0x2000 ;  /* 0x00002000ff02b424 */ /* 0x000fe200078e00ff */
[----:B------:R-:W-:Y:S01]  /*1d80*/  ELECT P1, URZ, PT ;  /* 0x0000000000ff782f */ /* 0x000fe20003820000 */
[----:B------:R-:W-:-:S03]  /*1d90*/  ULEA UR12, UR9, UR8, 0xc ;  /* 0x00000008090c7291 */ /* 0x000fc6000f8e60ff */
[----:B------:R-:W-:Y:S02]  /*1da0*/  ISETP.LT.U32.AND P1, PT, R20, 0x20, P1 ;  /* 0x000000201400780c */ /* 0x000fe40000f21070 */
[----:B------:R-:W-:Y:S01]  /*1db0*/  ELECT P0, URZ, PT ;  /* 0x0000000000ff782f */ /* 0x000fe20003800000 */
[----:B------:R-:W-:-:S03]  /*1dc0*/  UIADD3 UR16, UPT, UPT, UR12, 0x2000, URZ ;  /* 0x000020000c107890 */ /* 0x000fc6000fffe0ff */
[----:B------:R-:W-:Y:S01]  /*1dd0*/  ISETP.LT.U32.AND P0, PT, R20, 0x20, P0 ;  /* 0x000000201400780c */ /* 0x000fe20000701070 */
[----:B------:R-:W-:Y:S01]  /*1de0*/  UMOV UR18, UR14 ;  /* 0x0000000e00127c82 */ /* 0x000fe20008000000 */
[----:B------:R-:W-:-:S05]  /*1df0*/  USHF.L.U32 UR5, UR4, 0x1f, URZ ;  /* 0x0000001f04057899 */ /* 0x000fca00080006ff */
[----:B------:R-:W-:Y:S01]  /*1e00*/  VOTEU.ANY UP0, P1 ;  /* 0x0000000000ff7886 */ /* 0x000fe20000800100 */
[----:B------:R3:W-:Y:S01]  /*1e10*/  @!P3 SYNCS.ARRIVE.TRANS64 RZ, [UR28+0x4000], R2 ;  /* 0x00400002ffffb9a7 */ /* 0x0007e2000800001c */
[----:B------:R4:W-:Y:S06]  /*1e20*/  MEMBAR.ALL.CTA ;  /* 0x0000000000007992 */ /* 0x0009ec0000008000 */
[----:B----4-:R-:W4:Y:S01]  /*1e30*/  FENCE.VIEW.ASYNC.S ;  /* 0x00000000000073c6 */ /* 0x010f220000000000 */
[----:B------:R-:W-:Y:S01]  /*1e40*/  @UP0 UIADD3 UR13, UPT, UPT, UR28, 0x4000, URZ ;  /* 0x000040001c0d0890 */ /* 0x000fe2000fffe0ff */
[----:B----4-:R-:W-:Y:S01]  /*1e50*/  VOTEU.ANY UP0, P1 ;  /* 0x0000000000ff7886 */ /* 0x010fe20000800100 */
[----:B------:R-:W-:Y:S01]  /*1e60*/  VOTEU.ANY UP1, P0 ;  /* 0x0000000000ff7886 */ /* 0x000fe20000020100 */
[----:B---3--:R-:W-:-:S04]  /*1e70*/  IMAD.U32 R2, RZ, RZ, UR5 ;  /* 0x00000005ff027e24 */ /* 0x008fc8000f8e00ff */
[----:B------:R-:W-:Y:S01]  /*1e80*/  @UP1 UIADD3 UR17, UPT, UPT, UR28, 0x4000, URZ ;  /* 0x000040001c111890 */ /* 0x000fe2000fffe0ff */
[----:B------:R-:W-:Y:S01]  /*1e90*/  VOTEU.ANY UP1, P0 ;  /* 0x0000000000ff7886 */ /* 0x000fe20000020100 */
[----:B------:R-:W-:Y:S06]  /*1ea0*/  BAR.SYNC.DEFER_BLOCKING 0x0 ;  /* 0x0000000000007b1d */ /* 0x000fec0000010000 */
[----:B------:R3:W-:Y:S01]  /*1eb0*/  @UP0 UTMALDG.2D [UR12], [UR24] ;  /* 0x0000000c180005b4 */ /* 0x0007e20008008000 */
[----:B------:R-:W-:Y:S01]  /*1ec0*/  UISETP.NE.U32.AND UP0, UPT, UR22, URZ, UPT ;  /* 0x000000ff1600728c */ /* 0x000fe2000bf05070 */
[----:B------:R-:W-:Y:S06]  /*1ed0*/  BAR.SYNC.DEFER_BLOCKING 0x0 ;  /* 0x0000000000007b1d */ /* 0x000fec0000010000 */
[----:B------:R3:W-:Y:S02]  /*1ee0*/  @UP1 UTMALDG.2D [UR16], [UR26] ;  /* 0x000000101a0015b4 */ /* 0x0007e40008008000 */
[----:B------:R-:W-:Y:S06]  /*1ef0*/  BAR.SYNC.DEFER_BLOCKING 0x0 ;  /* 0x0000000000007b1d */ /* 0x000fec0000010000 */
[----:B------:R-:W4:Y:S02]  /*1f00*/  SYNCS.PHASECHK.TRANS64.TRYWAIT P0, [UR28+0x4000], R2 ;  /* 0x00400002ff0075a7 */ /* 0x000f24000800111c */
[----:B---34-:R-:W-:Y:S05]  /*1f10*/  @!P0 BRA `(.L_x_59) ;  /* 0x0000000800408947 */ /* 0x018fea0003800000 */
.L_x_72:
[----:B------:R-:W-:Y:S05]  /*1f20*/  BRA.U UP0, `(.L_x_60) ;  /* 0x00000001004c7547 */ /* 0x000fea000b800000 */
[----:B------:R-:W-:Y:S02]  /*1f30*/  USHF.R.U32.HI UR10, URZ, 0x4, UR12 ;  /* 0x00000004ff0a7899 */ /* 0x000fe4000801160c */
[----:B------:R-:W-:Y:S02]  /*1f40*/  USHF.R.U32.HI UR12, URZ, 0x4, UR16 ;  /* 0x00000004ff0c7899 */ /* 0x000fe40008011610 */
[----:B------:R-:W-:Y:S02]  /*1f50*/  USGXT.U32 UR10, UR10, 0xe ;  /* 0x0000000e0a0a789a */ /* 0x000fe40008000000 */
[----:B------:R-:W-:Y:S02]  /*1f60*/  USGXT.U32 UR12, UR12, 0xe ;  /* 0x0000000e0c0c789a */ /* 0x000fe40008000000 */
[----:B------:R-:W-:Y:S02]  /*1f70*/  UIADD3 UR16, UP0, UPT, UR10, 0x2, URZ ;  /* 0x000000020a107890 */ /* 0x000fe4000ff1e0ff */
[----:B------:R-:W-:Y:S01]  /*1f80*/  UIADD3 UR30, UP1, UPT, UR12, 0x2, URZ ;  /* 0x000000020c1e7890 */ /* 0x000fe2000ff3e0ff */
[----:B------:R-:W-:Y:S01]  /*1f90*/  UMOV UR5, URZ ;  /* 0x000000ff00057c82 */ /* 0x000fe20008000000 */
[----:B------:R-:W-:Y:S01]  /*1fa0*/  UMOV UR6, URZ ;  /* 0x000000ff00067c82 */ /* 0x000fe20008000000 */
[----:B------:R-:W-:-:S02]  /*1fb0*/  UIADD3.X UR17, UPT, UPT, UR5, -0x7fffbfe0, URZ, UP0, !UPT ;  /* 0x8000402005117890 */ /* 0x000fc400087fe4ff */
[----:B------:R-:W-:Y:S01]  /*1fc0*/  UIADD3.X UR31, UPT, UPT, UR6, -0x7fffbfe0, URZ, UP1, !UPT ;  /* 0x80004020061f7890 */ /* 0x000fe20008ffe4ff */
[----:B------:R-:W-:Y:S01]  /*1fd0*/  UMOV UR32, 0x0 ;  /* 0x0000000000207882 */ /* 0x000fe20000000000 */
[----:B------:R-:W-:Y:S01]  /*1fe0*/  UMOV UR33, 0x4100010 ;  /* 0x0410001000217882 */ /* 0x000fe20000000000 */
[----:B------:R-:W-:Y:S01]  /*1ff0*/  UMOV UR11, 0x80004020 ;  /* 0x80004020000b7882 */ /* 0x000fe20000000000 */
[----:B------:R-:W-:Y:S01]  /*2000*/  UMOV UR13, 0x80004020 ;  /* 0x80004020000d7882 */ /* 0x000fe20000000000 */
[----:B------:R-:W-:Y:S01]  /*2010*/  UMOV UR6, 0x0 ;  /* 0x0000000000067882 */ /* 0x000fe20000000000 */
[----:B------:R-:W-:Y:S01]  /*2020*/  UMOV UR7, 0x4100010 ;  /* 0x0410001000077882 */ /* 0x000fe20000000000 */
[----:B------:R3:W-:Y:S02]  /*2030*/  UTCHMMA gdesc[UR10], gdesc[UR12], tmem[UR23], tmem[UR32], idesc[UR33], UPT ;  /* 0x00ff200c0a0075ea */ /* 0x0007e4000b800017 */
[----:B------:R3:W-:Y:S01]  /*2040*/  UTCHMMA gdesc[UR16], gdesc[UR30], tmem[UR23], tmem[UR6], idesc[UR7], UPT ;  /* 0x00ff061e100075ea */ /* 0x0007e2000b800017 */
[----:B------:R-:W-:-:S02]  /*2050*/  NOP ;  /* 0x0000000000007918 */ /* 0x000fc40000000000 */
.L_x_60:
[----:B------:R-:W-:Y:S01]  /*2060*/  ELECT P0, URZ, PT ;  /* 0x0000000000ff782f */ /* 0x000fe20003800000 */
[----:B---3--:R-:W-:-:S03]  /*2070*/  UIADD3 UR6, UPT, UPT, UR28, 0x4010, URZ ;  /* 0x000040101c067890 */ /* 0x008fc6000fffe0ff */
[----:B------:R-:W-:Y:S01]  /*2080*/  ISETP.LT.U32.AND P0, PT, R20, 0x20, P0 ;  /* 0x000000201400780c */ /* 0x000fe20000701070 */
[----:B------:R-:W-:-:S12]  /*2090*/  UMOV UR7, URZ ;  /* 0x000000ff00077c82 */ /* 0x000fd80008000000 */
[----:B------:R-:W-:Y:S01]  /*20a0*/  VOTEU.ANY UP0, P0 ;  /* 0x0000000000ff7886 */ /* 0x000fe20000000100 */
[----:B------:R-:W-:-:S04]  /*20b0*/  VOTEU.ANY UP1, P0 ;  /* 0x0000000000ff7886 */ /* 0x000fc80000020100 */
[----:B------:R-:W-:Y:S02]  /*20c0*/  @UP0 UMOV UR6, UR6 ;  /* 0x0000000600060c82 */ /* 0x000fe40008000000 */
[----:B------:R3:W-:Y:S01]  /*20d0*/  @UP1 UTCBAR [UR6], URZ ;  /* 0x000000ff060013e9 */ /* 0x0007e200080000ff */
[----:B------:R-:W-:Y:S06]  /*20e0*/  BAR.SYNC.DEFER_BLOCKING 0x0 ;  /* 0x0000000000007b1d */ /* 0x000fec0000010000 */
[----:B------:R-:W4:Y:S02]  /*20f0*/  SYNCS.PHASECHK.TRANS64.TRYWAIT P0, [UR28+0x4010], R2 ;  /* 0x00401002ff0075a7 */ /* 0x000f24000800111c */
[----:B---34-:R-:W-:Y:S05]  /*2100*/  @!P0 BRA `(.L_x_61) ;  /* 0x0000000400d08947 */ /* 0x018fea0003800000 */
.L_x_73:
[----:B------:R-:W-:Y:S02]  /*2110*/  UIADD3 UR9, UPT, UPT, UR9, 0x1, URZ ;  /* 0x0000000109097890 */ /* 0x000fe4000fffe0ff */
[----:B------:R-:W-:Y:S02]  /*2120*/  UIADD3 UR14, UPT, UPT, UR14, 0x20, URZ ;  /* 0x000000200e0e7890 */ /* 0x000fe4000fffe0ff */
[----:B------:R-:W-:-:S04]  /*2130*/  UISETP.NE.U32.AND UP0, UPT, UR9, 0x2, UPT ;  /* 0x000000020900788c */ /* 0x000fc8000bf05070 */
[----:B------:R-:W-:Y:S02]  /*2140*/  USEL UR5, URZ, 0x1, UP0 ;  /* 0x00000001ff057887 */ /* 0x000fe40008000000 */
[----:B------:R-:W-:Y:S02]  /*2150*/  USEL UR9, UR9, URZ, UP0 ;  /* 0x000000ff09097287 */ /* 0x000fe40008000000 */
[----:B--2---:R-:W-:Y:S02]  /*2160*/  UISETP.GE.AND UP0, UPT, UR14, UR29, UPT ;  /* 0x0000001d0e00728c */ /* 0x004fe4000bf06270 */
[----:B------:R-:W-:-:S07]  /*2170*/  ULOP3.LUT UR4, UR4, UR5, URZ, 0x3c, !UPT ;  /* 0x0000000504047292 */ /* 0x000fce000f8e3cff */
[----:B------:R-:W-:Y:S05]  /*2180*/  BRA.U !UP0, `(.L_x_62) ;  /* 0xfffffff908f07547 */ /* 0x000fea000b83ffff */
.L_x_55:
[----:B----4-:R-:W-:Y:S06]  /*2190*/  BAR.SYNC.DEFER_BLOCKING 0x0 ;  /* 0x0000000000007b1d */ /* 0x010fec0000010000 */
[----:B------:R-:W-:Y:S04]  /*21a0*/  BSSY.RECONVERGENT B5, `(.L_x_63) ;  /* 0x0000004000057945 */ /* 0x000fe80003800200 */
[----:B------:R-:W-:Y:S05]  /*21b0*/  @P3 BRA `(.L_x_64) ;  /* 0x0000000000083947 */ /* 0x000fea0003800000 */
[----:B------:R-:W2:Y:S02]  /*21c0*/  SYNCS.CCTL.IV [UR8+0x4000] ;  /* 0x00400000ff0079b1 */ /* 0x000ea40008000008 */
[----:B--2---:R-:W2:Y:S02]  /*21d0*/  SYNCS.CCTL.IV [UR8+0x4010] ;  /* 0x00401000ff0079b1 */ /* 0x004ea40008000008 */
.L_x_64:
[----:B------:R-:W-:Y:S05]  /*21e0*/  BSYNC.RECONVERGENT B5 ;  /* 0x0000000000057941 */ /* 0x000fea0003800200 */
.L_x_63:
[----:B--2---:R-:W-:Y:S06]  /*21f0*/  BAR.SYNC.DEFER_BLOCKING 0x0 ;  /* 0x0000000000007b1d */ /* 0x004fec0000010000 */
[----:B------:R-:W-:Y:S04]  /*2200*/  BSSY.RECONVERGENT B5, `(.L_x_65) ;  /* 0x0000004000057945 */ /* 0x000fe80003800200 */
[----:B------:R-:W-:Y:S05]  /*2210*/  @P3 BRA `(.L_x_66) ;  /* 0x0000000000083947 */ /* 0x000fea0003800000 */
[----:B------:R-:W2:Y:S02]  /*2220*/  SYNCS.CCTL.IV [UR8+0x4008] ;  /* 0x00400800ff0079b1 */ /* 0x000ea40008000008 */
[----:B--2---:R-:W2:Y:S02]  /*2230*/  SYNCS.CCTL.IV [UR8+0x4018] ;  /* 0x00401800ff0079b1 */ /* 0x004ea40008000008 */
.L_x_66:
[----:B------:R-:W-:Y:S05]  /*2240*/  BSYNC.RECONVERGENT B5 ;  /* 0x0000000000057941 */ /* 0x000fea0003800200 */
.L_x_65:
[----:B------:R-:W-:Y:S01]  /*2250*/  USHF.L.U32 UR4, UR22, 0x15, URZ ;  /* 0x0000001516047899 */ /* 0x000fe200080006ff */
[C---:B------:R-:W-:Y:S01]  /*2260*/  IMAD.SHL.U32 R2, R0.reuse, 0x40, RZ ;  /* 0x0000004000027824 */ /* 0x040fe200078e00ff */
[----:B------:R-:W-:Y:S01]  /*2270*/  USHF.L.U32 UR22, UR22, 0x3, URZ ;  /* 0x0000000316167899 */ /* 0x000fe200080006ff */
[C---:B------:R-:W-:Y:S01]  /*2280*/  IMAD.SHL.U32 R21, R0.reuse, 0x2, RZ ;  /* 0x0000000200157824 */ /* 0x040fe200078e00ff */
[----:B------:R-:W-:Y:S01]  /*2290*/  ULOP3.LUT UR4, UR4, 0x600000, URZ, 0xc0, !UPT ;  /* 0x0060000004047892 */ /* 0x000fe2000f8ec0ff */
[C---:B------:R-:W-:Y:S01]  /*22a0*/  IMAD.SHL.U32 R3, R0.reuse, 0x10, RZ ;  /* 0x0000001000037824 */ /* 0x040fe200078e00ff */
[----:B------:R-:W-:Y:S01]  /*22b0*/  ULOP3.LUT UR22, UR22, 0x20, URZ, 0xc0, !UPT ;  /* 0x0000002016167892 */ /* 0x000fe2000f8ec0ff */
[----:B------:R-:W-:Y:S01]  /*22c0*/  SHF.R.U32.HI R22, RZ, 0x1, R0 ;  /* 0x00000001ff167819 */ /* 0x000fe20000011600 */
[----:B------:R-:W-:Y:S01]  /*22d0*/  IMAD.SHL.U32 R0, R0, 0x80, RZ ;  /* 0x0000008000007824 */ /* 0x000fe200078e00ff */
[----:B------:R-:W-:Y:S01]  /*22e0*/  LOP3.LUT R2, R2, 0x1800, RZ, 0xc0, !PT ;  /* 0x0000180002027812 */ /* 0x000fe200078ec0ff */
[----:B------:R-:W-:Y:S01]  /*22f0*/  UIADD3 UR4, UPT, UPT, UR22, UR4, UR23 ;  /* 0x0000000416047290 */ /* 0x000fe2000fffe017 */
[----:B------:R-:W-:-:S02]  /*2300*/  LOP3.LUT R21, R21, 0x20, RZ, 0xc0, !PT ;  /* 0x0000002015157812 */ /* 0x000fc400078ec0ff */
[----:B------:R-:W-:Y:S02]  /*2310*/  ELECT P0, URZ, PT ;  /* 0x0000000000ff782f */ /* 0x000fe40003800000 */
[----:B------:R-:W-:Y:S01]  /*2320*/  LOP3.LUT R2, R2, 0x70, R3, 0xf8, !PT ;  /* 0x0000007002027812 */ /* 0x000fe200078ef803 */
[----:B------:R-:W-:Y:S01]  /*2330*/  UMOV UR9, UR19 ;  /* 0x0000001300097c82 */ /* 0x000fe20008000000 */
[----:B------:R-:W-:Y:S01]  /*2340*/  LOP3.LUT R21, R21, 0x40, R22, 0xf8, !PT ;  /* 0x0000004015157812 */ /* 0x000fe200078ef816 */
[----:B------:R-:W-:Y:S01]  /*2350*/  UMOV UR10, UR15 ;  /* 0x0000000f000a7c82 */ /* 0x000fe20008000000 */
[----:B------:R-:W-:Y:S01]  /*2360*/  ISETP.LT.U32.AND P0, PT, R20, 0x20, P0 ;  /* 0x000000201400780c */ /* 0x000fe20000701070 */
[----:B-----5:R-:W-:Y:S01]  /*2370*/  LDTM.16dp32bit_t0_t15.x16 R4, tmem[UR4] ;  /* 0x00000004000479ee */ /* 0x020fe20008a00000 */
[----:B------:R-:W3:Y:S01]  /*2380*/  LDTM.16dp32bit_t16_t31.x16 R4, tmem[UR4+0x10] ;  /* 0x00001004000479ee */ /* 0x000ee20008a20000 */
[----:B------:R-:W-:Y:S01]  /*2390*/  LOP3.LUT R21, R2, R21, RZ, 0x3c, !PT ;  /* 0x0000001502157212 */ /* 0x000fe200078e3cff */
[----:B------:R-:W-:-:S03]  /*23a0*/  NOP ;  /* 0x0000000000007918 */ /* 0x000fc60000000000 */
[----:B------:R-:W-:-:S04]  /*23b0*/  LOP3.LUT R0, R21, 0x780, R0, 0xf8, !PT ;  /* 0x0000078015007812 */ /* 0x000fc800078ef800 */
[----:B------:R-:W-:Y:S02]  /*23c0*/  LOP3.LUT R2, R0, 0x10, RZ, 0x3c, !PT ;  /* 0x0000001000027812 */ /* 0x000fe400078e3cff */
[----:B---3--:R-:W-:Y:S01]  /*23d0*/  VOTEU.ANY UP1, P0 ;  /* 0x0000000000ff7886 */ /* 0x008fe20000020100 */
[----:B------:R-:W-:Y:S01]  /*23e0*/  VOTEU.ANY UP0, P0 ;  /* 0x0000000000ff7886 */ /* 0x000fe20000000100 */
[----:B------:R-:W-:Y:S02]  /*23f0*/  F2FP.F16.F32.PACK_AB R4, R5, R4 ;  /* 0x000000040504723e */ /* 0x000fe400000000ff */
[----:B------:R-:W-:Y:S02]  /*2400*/  F2FP.F16.F32.PACK_AB R5, R7, R6 ;  /* 0x000000060705723e */ /* 0x000fe400000000ff */
[----:B------:R-:W-:Y:S02]  /*2410*/  F2FP.F16.F32.PACK_AB R12, R13, R12 ;  /* 0x0000000c0d0c723e */ /* 0x000fe400000000ff */
[----:B------:R-:W-:-:S02]  /*2420*/  F2FP.F16.F32.PACK_AB R6, R9, R8 ;  /* 0x000000080906723e */ /* 0x000fc400000000ff */
[----:B------:R-:W-:Y:S02]  /*2430*/  F2FP.F16.F32.PACK_AB R7, R11, R10 ;  /* 0x0000000a0b07723e */ /* 0x000fe400000000ff */
[----:B------:R-:W-:Y:S02]  /*2440*/  F2FP.F16.F32.PACK_AB R13, R15, R14 ;  /* 0x0000000e0f0d723e */ /* 0x000fe400000000ff */
[----:B------:R-:W-:Y:S01]  /*2450*/  F2FP.F16.F32.PACK_AB R14, R17, R16 ;  /* 0x00000010110e723e */ /* 0x000fe200000000ff */
[----:B--2---:R2:W-:Y:S01]  /*2460*/  STS.128 [R0+UR8], R4 ;  /* 0x0000000400007988 */ /* 0x0045e20008000c08 */
[----:B------:R-:W-:-:S05]  /*2470*/  F2FP.F16.F32.PACK_AB R15, R19, R18 ;  /* 0x00000012130f723e */ /* 0x000fca00000000ff */
[----:B------:R2:W-:Y:S01]  /*2480*/  STS.128 [R2+UR8], R12 ;  /* 0x0000000c02007988 */ /* 0x0005e20008000c08 */
[----:B------:R3:W-:Y:S06]  /*2490*/  MEMBAR.ALL.CTA ;  /* 0x0000000000007992 */ /* 0x0007ec0000008000 */
[----:B---3--:R-:W3:Y:S02]  /*24a0*/  FENCE.VIEW.ASYNC.S ;  /* 0x00000000000073c6 */ /* 0x008ee40000000000 */
[----:B---3--:R-:W-:Y:S06]  /*24b0*/  BAR.SYNC.DEFER_BLOCKING 0x0 ;  /* 0x0000000000007b1d */ /* 0x008fec0000010000 */
[----:B------:R2:W-:Y:S01]  /*24c0*/  @UP1 UTMASTG.2D [UR8], [UR20] ;  /* 0x00000008140013b5 */ /* 0x0005e20008008000 */
[----:B------:R0:W-:Y:S01]  /*24d0*/  UTMACMDFLUSH ;  /* 0x00000000000079b7 */ /* 0x0001e20000000000 */
[----:B------:R-:W-:-:S04]  /*24e0*/  DEPBAR.LE SB0, 0x0 ;  /* 0x000080000000791a */ /* 0x000fc80000000000 */
[----:B------:R-:W-:Y:S08]  /*24f0*/  BAR.SYNC.DEFER_BLOCKING 0x0 ;  /* 0x0000000000007b1d */ /* 0x000ff00000010000 */
[----:B------:R-:W-:Y:S06]  /*2500*/  BAR.SYNC.DEFER_BLOCKING 0x0 ;  /* 0x0000000000007b1d */ /* 0x000fec0000010000 */
[----:B--2---:R-:W-:Y:S05]  /*2510*/  @P2 BRA `(.L_x_67) ;  /* 0x0000000000a02947 */ /* 0x004fea0003800000 */
[----:B------:R-:W2:Y:S01]  /*2520*/  S2UR UR5, SR_CgaCtaId ;  /* 0x00000000000579c3 */ /* 0x000ea20000008800 */
[----:B------:R-:W-:Y:S01]  /*2530*/  NOP ;  /* 0x0000000000007918 */ /* 0x000fe20000000000 */
[----:B------:R-:W-:Y:S01]  /*2540*/  UMOV UR4, 0x50 ;  /* 0x0000005000047882 */ /* 0x000fe20000000000 */
[----:B------:R-:W-:Y:S02]  /*2550*/  IMAD.U32 R0, RZ, RZ, UR23 ;  /* 0x00000017ff007e24 */ /* 0x000fe4000f8e00ff */
[----:B------:R-:W-:Y:S02]  /*2560*/  IMAD.MOV.U32 R3, RZ, RZ, 0x3 ;  /* 0x00000003ff037424 */ /* 0x000fe400078e00ff */
[----:B------:R-:W-:Y:S01]  /*2570*/  IMAD.MOV.U32 R7, RZ, RZ, 0x1 ;  /* 0x00000001ff077424 */ /* 0x000fe200078e00ff */
[----:B------:R-:W-:-:S04]  /*2580*/  LOP3.LUT R0, R0, 0xffff, RZ, 0xc0, !PT ;  /* 0x0000ffff00007812 */ /* 0x000fc800078ec0ff */
[----:B------:R-:W-:-:S05]  /*2590*/  SHF.R.U32.HI R0, RZ, 0x5, R0 ;  /* 0x00000005ff007819 */ /* 0x000fca0000011600 */
[----:B------:R-:W-:Y:S01]  /*25a0*/  VIADD R2, R0, 0x10 ;  /* 0x0000001000027836 */ /* 0x000fe20000000000 */
[----:B------:R-:W-:Y:S01]  /*25b0*/  SHF.L.U32 R0, R3, R0, RZ ;  /* 0x0000000003007219 */ /* 0x000fe200000006ff */
[----:B--2---:R-:W-:-:S03]  /*25c0*/  ULEA UR6, UR5, UR4, 0x18 ;  /* 0x0000000405067291 */ /* 0x004fc6000f8ec0ff */
[----:B------:R-:W-:-:S04]  /*25d0*/  SHF.L.U32 R3, R7, R2, RZ ;  /* 0x0000000207037219 */ /* 0x000fc800000006ff */
[----:B------:R-:W-:Y:S02]  /*25e0*/  LOP3.LUT R0, R3, R0, RZ, 0xfc, !PT ;  /* 0x0000000003007212 */ /* 0x000fe400078efcff */
[----:B------:R-:W2:Y:S02]  /*25f0*/  LDS R5, [UR6] ;  /* 0x00000006ff057984 */ /* 0x000ea40008000800 */
[C---:B------:R-:W-:Y:S02]  /*2600*/  LOP3.LUT R2, R0.reuse, 0xffff, RZ, 0xc0, !PT ;  /* 0x0000ffff00027812 */ /* 0x040fe400078ec0ff */
[----:B--2---:R-:W-:-:S04]  /*2610*/  LOP3.LUT R3, R0, 0xffff, R5, 0x80, !PT ;  /* 0x0000ffff00037812 */ /* 0x004fc800078e8005 */
[----:B------:R-:W-:-:S13]  /*2620*/  ISETP.NE.AND P0, PT, R3, R2, PT ;  /* 0x000000020300720c */ /* 0x000fda0003f05270 */
[----:B------:R-:W-:Y:S05]  /*2630*/  @P0 BRA `(.L_x_68) ;  /* 0x0000000000500947 */ /* 0x000fea0003800000 */
[----:B------:R-:W-:Y:S02]  /*2640*/  SHF.R.U32.HI R5, RZ, 0x10, R5 ;  /* 0x00000010ff057819 */ /* 0x000fe40000011605 */
[----:B------:R-:W-:-:S04]  /*2650*/  SHF.R.U32.HI R2, RZ, 0x10, R0 ;  /* 0x00000010ff027819 */ /* 0x000fc80000011600 */
[----:B------:R-:W-:-:S04]  /*2660*/  LOP3.LUT R5, R5, R2, RZ, 0xc0, !PT ;  /* 0x0000000205057212 */ /* 0x000fc800078ec0ff */
[----:B------:R-:W-:-:S13]  /*2670*/  ISETP.NE.AND P0, PT, R5, R2, PT ;  /* 0x000000020500720c */ /* 0x000fda0003f05270 */
[----:B------:R-:W-:Y:S05]  /*2680*/  @P0 BRA `(.L_x_69) ;  /* 0x0000000000300947 */ /* 0x000fea0003800000 */
[----:B------:R-:W-:Y:S01]  /*2690*/  R2UR UR4, R0 ;  /* 0x00000000000472ca */ /* 0x000fe200000e0000 */
[----:B------:R-:W-:Y:S01]  /*26a0*/  VOTEU.ANY UR5, UPT, PT ;  /* 0x0000000000057886 */ /* 0x000fe200038e0100 */
[----:B------:R-:W2:Y:S01]  /*26b0*/  S2R R0, SR_LANEID ;  /* 0x0000000000007919 */ /* 0x000ea20000000000 */
[----:B------:R-:W-:-:S10]  /*26c0*/  UFLO.U32 UR5, UR5 ;  /* 0x00000005000572bd */ /* 0x000fd400080e0000 */
[----:B------:R-:W-:-:S06]  /*26d0*/  ULOP3.LUT UR4, URZ, UR4, URZ, 0x33, !UPT ;  /* 0x00000004ff047292 */ /* 0x000fcc000f8e33ff */
[----:B------:R-:W-:-:S04]  /*26e0*/  IMAD.U32 R2, RZ, RZ, UR4 ;  /* 0x00000004ff027e24 */ /* 0x000fc8000f8e00ff */
[----:B------:R-:W3:Y:S02]  /*26f0*/  REDUX UR7, R2 ;  /* 0x00000000020773c4 */ /* 0x000ee40000000000 */
[----:B------:R4:W-:Y:S01]  /*2700*/  UTCATOMSWS.AND URZ, UR4 ;  /* 0x0000000400ff79e3 */ /* 0x0009e20008000000 */
[----:B--2---:R-:W-:Y:S01]  /*2710*/  ISETP.EQ.U32.AND P0, PT, R0, UR5, PT ;  /* 0x0000000500007c0c */ /* 0x004fe2000bf02070 */
[----:B---3--:R-:W-:-:S12]  /*2720*/  IMAD.U32 R0, RZ, RZ, UR7 ;  /* 0x00000007ff007e24 */ /* 0x008fd8000f8e00ff */
[----:B------:R4:W-:Y:S01]  /*2730*/  @P0 ATOMS.AND RZ, [UR6], R0 ;  /* 0x00000000ffff098c */ /* 0x0009e2000a800006 */
[----:B------:R-:W-:Y:S05]  /*2740*/  BRA `(.L_x_67) ;  /* 0x0000000000147947 */ /* 0x000fea0003800000 */
.L_x_69:
[----:B------:R-:W-:-:S07]  /*2750*/  MOV R2, 0x2770 ;  /* 0x0000277000027802 */ /* 0x000fce0000000f00 */
[----:B-1----:R-:W-:Y:S05]  /*2760*/  CALL.REL.NOINC `($__internal_0_$__cuda_sm10x_tcgen05_guardrail_trap_col_being_dealloced_not_returned_by_alloc) ;  /* 0x0000000000447944 */ /* 0x002fea0003c00000 */
[----:B------:R-:W-:Y:S05]  /*2770*/  BRA `(.L_x_67) ;  /* 0x0000000000087947 */ /* 0x000fea0003800000 */
.L_x_68:
[----:B------:R-:W-:-:S07]  /*2780*/  MOV R2, 0x27a0 ;  /* 0x000027a000027802 */ /* 0x000fce0000000f00 */
[----:B-1----:R-:W-:Y:S05]  /*2790*/  CALL.REL.NOINC `($__internal_2_$__cuda_sm10x_tcgen05_guardrail_trap_unallocated_columns_being_dealloced) ;  /* 0x0000000000507944 */ /* 0x002fea0003c00000 */
.L_x_67:
[----:B------:R-:W-:Y:S01]  /*27a0*/  NOP ;  /* 0x0000000000007918 */ /* 0x000fe20000000000 */
[----:B----4-:R-:W-:Y:S05]  /*27b0*/  EXIT ;  /* 0x000000000000794d */ /* 0x010fea0003800000 */
.L_x_56:
[----:B------:R-:W2:Y:S02]  /*27c0*/  SYNCS.PHASECHK.TRANS64.TRYWAIT P0, [UR8+0x4000], RZ ;  /* 0x004000ffff0075a7 */ /* 0x000ea40008001108 */
[----:B--2---:R-:W-:Y:S05]  /*27d0*/  @!P0 BRA `(.L_x_56) ;  /* 0xfffffffc00f88947 */ /* 0x004fea000383ffff */
[----:B------:R-:W-:Y:S05]  /*27e0*/  BRA `(.L_x_70) ;  /* 0xfffffff000c47947 */ /* 0x000fea000383ffff */
.L_x_58:
[----:B------:R-:W2:Y:S02]  /*27f0*/  SYNCS.PHASECHK.TRANS64.TRYWAIT P1, [UR8+0x4010], RZ ;  /* 0x004010ffff0075a7 */ /* 0x000ea40008021108 */
[----:B--2---:R-:W-:Y:S05]  /*2800*/  @!P1 BRA `(.L_x_58) ;  /* 0xfffffffc00f89947 */ /* 0x004fea000383ffff */
[----:B------:R-:W-:Y:S05]  /*2810*/  BRA `(.L_x_71) ;  /* 0xfffffff400387947 */ /* 0x000fea000383ffff */
.L_x_59:
[----:B------:R-:W3:Y:S02]  /*2820*/  SYNCS.PHASECHK.TRANS64.TRYWAIT P0, [UR28+0x4000], R2 ;  /* 0x00400002ff0075a7 */ /* 0x000ee4000800111c */
[----:B---3--:R-:W-:Y:S05]  /*2830*/  @!P0 BRA `(.L_x_59) ;  /* 0xfffffffc00f88947 */ /* 0x008fea000383ffff */
[----:B------:R-:W-:Y:S05]  /*2840*/  BRA `(.L_x_72) ;  /* 0xfffffff400b47947 */ /* 0x000fea000383ffff */
.L_x_61:
[----:B------:R-:W3:Y:S02]  /*2850*/  SYNCS.PHASECHK.TRANS64.TRYWAIT P0, [UR28+0x4010], R2 ;  /* 0x00401002ff0075a7 */ /* 0x000ee4000800111c */
[----:B---3--:R-:W-:Y:S05]  /*2860*/  @!P0 BRA `(.L_x_61) ;  /* 0xfffffffc00f88947 */ /* 0x008fea000383ffff */
[----:B------:R-:W-:Y:S05]  /*2870*/  BRA `(.L_x_73) ;  /* 0xfffffff800247947 */ /* 0x000fea000383ffff */
        .weak           $__internal_0_$__cuda_sm10x_tcgen05_guardrail_trap_col_being_dealloced_not_returned_by_alloc
        .type           $__internal_0_$__cuda_sm10x_tcgen05_guardrail_trap_col_being_dealloced_not_returned_by_alloc,@function
        .size           $__internal_0_$__cuda_sm10x_tcgen05_guardrail_trap_col_being_dealloced_not_returned_by_alloc,($__internal_1_$__cuda_sm10x_tcgen05_guardrail_trap_phase_invalid_during_alloc - $__internal_0_$__cuda_sm10x_tcgen05_guardrail_trap_col_being_dealloced_not_returned_by_alloc)
$__internal_0_$__cuda_sm10x_tcgen05_guardrail_trap_col_being_dealloced_not_returned_by_alloc:
[----:B------:R-:W-:Y:S05]  /*2880*/  BPT.TRAP 0x1 ;  /* 0x000000040000795c */ /* 0x000fea0000300000 */
[----:B------:R-:W-:-:S04]  /*2890*/  IMAD.MOV.U32 R3, RZ, RZ, 0x0 ;  /* 0x00000000ff037424 */ /* 0x000fc800078e00ff */
[----:B------:R-:W-:Y:S05]  /*28a0*/  RET.REL.NODEC R2 `(gluon_tcgen05) ;  /* 0xffffffd402d47950 */ /* 0x000fea0003c3ffff */
        .weak           $__internal_1_$__cuda_sm10x_tcgen05_guardrail_trap_phase_invalid_during_alloc
        .type           $__internal_1_$__cuda_sm10x_tcgen05_guardrail_trap_phase_invalid_during_alloc,@function
        .size           $__internal_1_$__cuda_sm10x_tcgen05_guardrail_trap_phase_invalid_during_alloc,($__internal_2_$__cuda_sm10x_tcgen05_guardrail_trap_unallocated_columns_being_dealloced - $__internal_1_$__cuda_sm10x_tcgen05_guardrail_trap_phase_invalid_during_alloc)
$__internal_1_$__cuda_sm10x_tcgen05_guardrail_trap_phase_invalid_during_alloc:
[----:B------:R-:W-:Y:S05]  /*28b0*/  BPT.TRAP 0x1 ;  /* 0x000000040000795c */ /* 0x000fea0000300000 */
[----:B------:R-:W-:-:S04]  /*28c0*/  IMAD.MOV.U32 R3, RZ, RZ, 0x0 ;  /* 0x00000000ff037424 */ /* 0x000fc800078e00ff */
[----:B------:R-:W-:Y:S05]  /*28d0*/  RET.REL.NODEC R2 `(gluon_tcgen05) ;  /* 0xffffffd402c87950 */ /* 0x000fea0003c3ffff */
        .weak           $__internal_2_$__cuda_sm10x_tcgen05_guardrail_trap_unallocated_columns_being_dealloced
        .type           $__internal_2_$__cuda_sm10x_tcgen05_guardrail_trap_unallocated_columns_being_dealloced,@function
        .size           $__internal_2_$__cuda_sm10x_tcgen05_guardrail_trap_unallocated_columns_being_dealloced,(.L_x_77 - $__internal_2_$__cuda_sm10x_tcgen05_guardrail_trap_unallocated_columns_being_dealloced)
$__internal_2_$__cuda_sm10x_tcgen05_guardrail_trap_unallocated_columns_being_dealloced:
[----:B------:R-:W-:Y:S05]  /*28e0*/  BPT.TRAP 0x1 ;  /* 0x000000040000795c */ /* 0x000fea0000300000 */
[----:B------:R-:W-:-:S04]  /*28f0*/  IMAD.MOV.U32 R3, RZ, RZ, 0x0 ;  /* 0x00000000ff037424 */ /* 0x000fc800078e00ff */
[----:B------:R-:W-:Y:S05]  /*2900*/  RET.REL.NODEC R2 `(gluon_tcgen05) ;  /* 0xffffffd402bc7950 */ /* 0x000fea0003c3ffff */
.L_x_74:
[----:B------:R-:W-:-:S00]  /*2910*/  BRA `(.L_x_74) ;  /* 0xfffffffc00fc7947 */ /* 0x000fc0000383ffff */
[----:B------:R-:W-:-:S00]  /*2920*/  NOP ;  /* 0x0000000000007918 */ /* 0x000fc00000000000 */
        /* <DEDUP_REMOVED lines=13> */
.L_x_77:


//--------------------- .nv.shared.gluon_tcgen05  --------------------------
	.section	.nv.shared.gluon_tcgen05,"aw",@nobits
	.sectionflags	@""
	.align	16
	.zero		1024


//--------------------- .nv.shared.reserved.0     --------------------------
	.section	.nv.shared.reserved.0,"aw",@nobits
	.align	8
	.weak		__nv_reservedSMEM_offset_0_alias
	.size		__nv_reservedSMEM_offset_0_alias, 0, 64
	.other		__nv_reservedSMEM_offset_0_alias,@"STO_CUDA_RESERVED_SHARED STV_DEFAULT"
__nv_reservedSMEM_offset_0_alias:
	.zero		0
.nv.shared.reserved.0:
	.zero		64
	.weak		__nv_reservedSMEM_allocation_phase
	.type		__nv_reservedSMEM_allocation_phase,@object
	.size		__nv_reservedSMEM_allocation_phase,(.L_0 - __nv_reservedSMEM_allocation_phase)
__nv_reservedSMEM_allocation_phase:
	.zero		1
.L_0:
	.zero		7
	.weak		__nv_reservedSMEM_devtool_atexit_pc
	.type		__nv_reservedSMEM_devtool_atexit_pc,@object
	.size		__nv_reservedSMEM_devtool_atexit_pc,(__nv_reservedSMEM_allocation_mask - __nv_reservedSMEM_devtool_atexit_pc)
__nv_reservedSMEM_devtool_atexit_pc:
	.zero		8
	.weak		__nv_reservedSMEM_allocation_mask
	.type		__nv_reservedSMEM_allocation_mask,@object
	.size		__nv_reservedSMEM_allocation_mask,(.L_2 - __nv_reservedSMEM_allocation_mask)
__nv_reservedSMEM_allocation_mask:
	.zero		4
.L_2:


//--------------------- .nv.constant0.gluon_tcgen05 --------------------------
	.section	.nv.constant0.gluon_tcgen05,"a",@progbits
	.sectionflags	@""
	.align	4
.nv.constant0.gluon_tcgen05:
	.zero		976


//--------------------- SYMBOLS --------------------------

	.type		.nv.reservedSmem.offset0,@object
	.size		.nv.reservedSmem.offset0,0x4
	.type		.nv.reservedSmem.cap,@object
	.size		.nv.reservedSmem.cap,0x4
